//
// Generated by NVIDIA NVVM Compiler
//
// Compiler Build ID: CL-36424714
// Cuda compilation tools, release 13.0, V13.0.88
// Based on NVVM 20.0.0
//

.version 9.0
.target sm_100
.address_size 64

	// .globl	_Z10preprocessP6clausePji
.global .align 4 .u32 id;
.global .align 4 .b8 d_p[128];
.global .align 4 .u32 valid_f;
// _ZZ7scan_1dPjiiiE8partials has been demoted
// _ZZ7scan_1dPjiiiE4prev has been demoted
// _ZZ12propagate_1dPjiiiE4prev has been demoted
// _ZZ7scan_2dP6clausePiiiiiE8partials has been demoted
// _ZZ7scan_2dP6clausePiiiiiE4prev has been demoted
.global .attribute(.managed) .align 1 .u8 formula_satisfied;

.visible .entry _Z10preprocessP6clausePji(
	.param .u64 .ptr .align 1 _Z10preprocessP6clausePji_param_0,
	.param .u64 .ptr .align 1 _Z10preprocessP6clausePji_param_1,
	.param .u32 _Z10preprocessP6clausePji_param_2
)
{
	.local .align 1 .b8 	__local_depot0[4];
	.reg .b64 	%SP;
	.reg .b64 	%SPL;
	.reg .pred 	%p<91>;
	.reg .b16 	%rs<343>;
	.reg .b32 	%r<84>;
	.reg .b64 	%rd<35>;

	mov.u64 	%SPL, __local_depot0;
	ld.param.u64 	%rd15, [_Z10preprocessP6clausePji_param_0];
	ld.param.u64 	%rd16, [_Z10preprocessP6clausePji_param_1];
	ld.param.u32 	%r33, [_Z10preprocessP6clausePji_param_2];
	cvta.to.global.u64 	%rd17, %rd16;
	cvta.to.global.u64 	%rd1, %rd15;
	add.u64 	%rd2, %SPL, 0;
	mov.u32 	%r34, %ctaid.x;
	mov.u32 	%r1, %tid.x;
	shr.u32 	%r35, %r1, 5;
	mad.lo.s32 	%r75, %r34, 10, %r35;
	and.b32  	%r3, %r1, 31;
	mul.lo.s32 	%r36, %r33, %r75;
	mul.wide.s32 	%rd19, %r36, 4;
	add.s64 	%rd3, %rd1, %rd19;
	mul.wide.s32 	%rd20, %r75, 4;
	add.s64 	%rd4, %rd17, %rd20;
	setp.ge.s32 	%p1, %r3, %r33;
	@%p1 bra 	$L__BB0_6;
	sub.s32 	%r37, %r33, %r1;
	and.b32  	%r4, %r37, 3;
	setp.eq.s32 	%p2, %r4, 0;
	mov.u32 	%r73, %r3;
	@%p2 bra 	$L__BB0_4;
	mov.b32 	%r72, 0;
	mov.u32 	%r73, %r3;
$L__BB0_3:
	.pragma "nounroll";
	mul.wide.u32 	%rd21, %r73, 4;
	add.s64 	%rd22, %rd3, %rd21;
	add.s64 	%rd23, %rd1, %rd21;
	ld.global.u8 	%rs112, [%rd23];
	ld.global.u8 	%rs113, [%rd23+1];
	ld.global.u8 	%rs114, [%rd23+2];
	ld.global.u8 	%rs115, [%rd23+3];
	st.global.u8 	[%rd22], %rs112;
	st.global.u8 	[%rd22+1], %rs113;
	st.global.u8 	[%rd22+2], %rs114;
	st.global.u8 	[%rd22+3], %rs115;
	add.s32 	%r73, %r73, 1;
	add.s32 	%r72, %r72, 1;
	setp.ne.s32 	%p3, %r72, %r4;
	@%p3 bra 	$L__BB0_3;
$L__BB0_4:
	sub.s32 	%r39, %r3, %r33;
	setp.gt.u32 	%p4, %r39, -4;
	@%p4 bra 	$L__BB0_6;
$L__BB0_5:
	mul.wide.u32 	%rd24, %r73, 4;
	add.s64 	%rd25, %rd3, %rd24;
	add.s64 	%rd26, %rd1, %rd24;
	ld.global.u8 	%rs116, [%rd26];
	ld.global.u8 	%rs117, [%rd26+1];
	ld.global.u8 	%rs118, [%rd26+2];
	ld.global.u8 	%rs119, [%rd26+3];
	st.global.u8 	[%rd25], %rs116;
	st.global.u8 	[%rd25+1], %rs117;
	st.global.u8 	[%rd25+2], %rs118;
	st.global.u8 	[%rd25+3], %rs119;
	ld.global.u8 	%rs120, [%rd26+4];
	ld.global.u8 	%rs121, [%rd26+5];
	ld.global.u8 	%rs122, [%rd26+6];
	ld.global.u8 	%rs123, [%rd26+7];
	st.global.u8 	[%rd25+4], %rs120;
	st.global.u8 	[%rd25+5], %rs121;
	st.global.u8 	[%rd25+6], %rs122;
	st.global.u8 	[%rd25+7], %rs123;
	ld.global.u8 	%rs124, [%rd26+8];
	ld.global.u8 	%rs125, [%rd26+9];
	ld.global.u8 	%rs126, [%rd26+10];
	ld.global.u8 	%rs127, [%rd26+11];
	st.global.u8 	[%rd25+8], %rs124;
	st.global.u8 	[%rd25+9], %rs125;
	st.global.u8 	[%rd25+10], %rs126;
	st.global.u8 	[%rd25+11], %rs127;
	ld.global.u8 	%rs128, [%rd26+12];
	ld.global.u8 	%rs129, [%rd26+13];
	ld.global.u8 	%rs130, [%rd26+14];
	ld.global.u8 	%rs131, [%rd26+15];
	st.global.u8 	[%rd25+12], %rs128;
	st.global.u8 	[%rd25+13], %rs129;
	st.global.u8 	[%rd25+14], %rs130;
	st.global.u8 	[%rd25+15], %rs131;
	add.s32 	%r73, %r73, 4;
	setp.eq.s32 	%p5, %r73, %r33;
	@%p5 bra 	$L__BB0_6;
	bra.uni 	$L__BB0_5;
$L__BB0_6:
	setp.eq.s32 	%p6, %r75, 0;
	@%p6 bra 	$L__BB0_101;
	mul.hi.s32 	%r41, %r75, 1431655766;
	shr.u32 	%r42, %r41, 31;
	add.s32 	%r13, %r41, %r42;
	mad.lo.s32 	%r14, %r13, -3, %r75;
	cvt.s64.s32 	%rd27, %r14;
	add.s64 	%rd5, %rd2, %rd27;
	add.s32 	%r15, %r14, -1;
	and.b32  	%r16, %r14, 3;
	and.b32  	%r17, %r14, 2147483644;
	neg.s32 	%r18, %r17;
	mov.b32 	%r76, -1;
	mov.b16 	%rs284, 0;
	mov.u32 	%r20, %r3;
$L__BB0_8:
	setp.ge.s32 	%p7, %r20, %r33;
	setp.lt.s32 	%p8, %r20, %r33;
	vote.sync.ballot.b32 	%r76, %p8, %r76;
	@%p7 bra 	$L__BB0_100;
	mul.wide.u32 	%rd28, %r20, 4;
	add.s64 	%rd6, %rd3, %rd28;
	ld.global.s8 	%rs2, [%rd6];
	ld.global.s8 	%rs3, [%rd6+1];
	ld.global.s8 	%rs4, [%rd6+2];
	ld.global.u8 	%rs290, [%rd6+3];
	and.b16  	%rs134, %rs284, 255;
	setp.ne.s16 	%p11, %rs134, 0;
	@%p11 bra 	$L__BB0_14;
	and.b16  	%rs136, %rs290, 56;
	setp.ne.s16 	%p12, %rs136, 56;
	vote.sync.ballot.b32 	%r22, %p12, %r76;
	setp.eq.s32 	%p14, %r22, 0;
	mov.b16 	%rs284, 0;
	@%p14 bra 	$L__BB0_99;
	brev.b32 	%r43, %r22;
	bfind.shiftamt.u32 	%r44, %r43;
	cvt.u32.u16 	%r45, %rs290;
	shl.b32 	%r46, %r45, 24;
	cvt.u32.u16 	%r47, %rs4;
	shl.b32 	%r48, %r47, 16;
	and.b32  	%r49, %r48, 16711680;
	or.b32  	%r50, %r46, %r49;
	and.b16  	%rs137, %rs3, 255;
	mul.wide.u16 	%r51, %rs137, 256;
	or.b32  	%r52, %r50, %r51;
	cvt.u32.u16 	%r53, %rs2;
	and.b32  	%r54, %r53, 255;
	or.b32  	%r55, %r52, %r54;
	shfl.sync.idx.b32	%r56|%p15, %r55, %r44, 31, %r76;
	shr.u32 	%r57, %r56, 8;
	shr.u32 	%r58, %r56, 16;
	shr.u32 	%r59, %r56, 24;
	st.local.u8 	[%rd2], %r56;
	st.local.u8 	[%rd2+1], %r57;
	st.local.u8 	[%rd2+2], %r58;
	st.local.u8 	[%rd2+3], %r59;
	shr.u32 	%r60, %r59, %r14;
	and.b32  	%r61, %r60, 8;
	setp.ne.s32 	%p16, %r61, 0;
	@%p16 bra 	$L__BB0_14;
	setp.ne.s32 	%p90, %r3, 0;
	@%p90 bra 	$L__BB0_101;
	mov.b32 	%r70, 0;
	st.global.u32 	[%rd4], %r70;
	bra.uni 	$L__BB0_101;
$L__BB0_14:
	setp.lt.s32 	%p17, %r14, 1;
	ld.local.u8 	%rs6, [%rd5];
	@%p17 bra 	$L__BB0_41;
	setp.lt.u32 	%p18, %r15, 3;
	mov.b32 	%r79, 0;
	@%p18 bra 	$L__BB0_30;
	add.s64 	%rd34, %rd2, 3;
	mov.u32 	%r78, %r18;
$L__BB0_17:
	and.b16  	%rs139, %rs290, 8;
	setp.ne.s16 	%p19, %rs139, 0;
	@%p19 bra 	$L__BB0_20;
	ld.local.u8 	%rs9, [%rd34+-3];
	xor.b16  	%rs140, %rs9, %rs2;
	and.b16  	%rs141, %rs140, 127;
	setp.ne.s16 	%p20, %rs141, 0;
	@%p20 bra 	$L__BB0_20;
	and.b16  	%rs142, %rs9, 128;
	shr.u16 	%rs143, %rs142, 7;
	or.b16  	%rs144, %rs143, %rs290;
	or.b16  	%rs290, %rs144, 8;
$L__BB0_20:
	and.b16  	%rs145, %rs290, 8;
	setp.ne.s16 	%p21, %rs145, 0;
	@%p21 bra 	$L__BB0_23;
	ld.local.u8 	%rs13, [%rd34+-2];
	xor.b16  	%rs146, %rs13, %rs2;
	and.b16  	%rs147, %rs146, 127;
	setp.ne.s16 	%p22, %rs147, 0;
	@%p22 bra 	$L__BB0_23;
	and.b16  	%rs148, %rs13, 128;
	shr.u16 	%rs149, %rs148, 7;
	or.b16  	%rs150, %rs149, %rs290;
	or.b16  	%rs290, %rs150, 8;
$L__BB0_23:
	and.b16  	%rs151, %rs290, 8;
	setp.ne.s16 	%p23, %rs151, 0;
	@%p23 bra 	$L__BB0_26;
	ld.local.u8 	%rs17, [%rd34+-1];
	xor.b16  	%rs152, %rs17, %rs2;
	and.b16  	%rs153, %rs152, 127;
	setp.ne.s16 	%p24, %rs153, 0;
	@%p24 bra 	$L__BB0_26;
	and.b16  	%rs154, %rs17, 128;
	shr.u16 	%rs155, %rs154, 7;
	or.b16  	%rs156, %rs155, %rs290;
	or.b16  	%rs290, %rs156, 8;
$L__BB0_26:
	and.b16  	%rs157, %rs290, 8;
	setp.ne.s16 	%p25, %rs157, 0;
	@%p25 bra 	$L__BB0_29;
	ld.local.u8 	%rs21, [%rd34];
	xor.b16  	%rs158, %rs21, %rs2;
	and.b16  	%rs159, %rs158, 127;
	setp.ne.s16 	%p26, %rs159, 0;
	@%p26 bra 	$L__BB0_29;
	and.b16  	%rs160, %rs21, 128;
	shr.u16 	%rs161, %rs160, 7;
	or.b16  	%rs162, %rs161, %rs290;
	or.b16  	%rs290, %rs162, 8;
$L__BB0_29:
	add.s32 	%r78, %r78, 4;
	add.s64 	%rd34, %rd34, 4;
	setp.ne.s32 	%p27, %r78, 0;
	mov.u32 	%r79, %r17;
	@%p27 bra 	$L__BB0_17;
$L__BB0_30:
	setp.eq.s32 	%p28, %r16, 0;
	@%p28 bra 	$L__BB0_41;
	and.b16  	%rs163, %rs290, 8;
	setp.ne.s16 	%p29, %rs163, 0;
	cvt.u64.u32 	%rd29, %r79;
	add.s64 	%rd10, %rd2, %rd29;
	@%p29 bra 	$L__BB0_34;
	ld.local.u8 	%rs28, [%rd10];
	xor.b16  	%rs164, %rs28, %rs2;
	and.b16  	%rs165, %rs164, 127;
	setp.ne.s16 	%p30, %rs165, 0;
	@%p30 bra 	$L__BB0_34;
	and.b16  	%rs166, %rs28, 128;
	shr.u16 	%rs167, %rs166, 7;
	or.b16  	%rs168, %rs167, %rs290;
	or.b16  	%rs290, %rs168, 8;
$L__BB0_34:
	setp.eq.s32 	%p31, %r16, 1;
	@%p31 bra 	$L__BB0_41;
	and.b16  	%rs169, %rs290, 8;
	setp.ne.s16 	%p32, %rs169, 0;
	@%p32 bra 	$L__BB0_38;
	ld.local.u8 	%rs32, [%rd10+1];
	xor.b16  	%rs170, %rs32, %rs2;
	and.b16  	%rs171, %rs170, 127;
	setp.ne.s16 	%p33, %rs171, 0;
	@%p33 bra 	$L__BB0_38;
	and.b16  	%rs172, %rs32, 128;
	shr.u16 	%rs173, %rs172, 7;
	or.b16  	%rs174, %rs173, %rs290;
	or.b16  	%rs290, %rs174, 8;
$L__BB0_38:
	setp.eq.s32 	%p34, %r16, 2;
	shr.u16 	%rs175, %rs290, 3;
	and.b16  	%rs176, %rs175, 1;
	setp.eq.b16 	%p35, %rs176, 1;
	or.pred  	%p36, %p34, %p35;
	@%p36 bra 	$L__BB0_41;
	ld.local.u8 	%rs36, [%rd10+2];
	xor.b16  	%rs177, %rs36, %rs2;
	and.b16  	%rs178, %rs177, 127;
	setp.ne.s16 	%p37, %rs178, 0;
	@%p37 bra 	$L__BB0_41;
	and.b16  	%rs179, %rs36, 128;
	shr.u16 	%rs180, %rs179, 7;
	or.b16  	%rs181, %rs180, %rs290;
	or.b16  	%rs290, %rs181, 8;
$L__BB0_41:
	and.b16  	%rs183, %rs2, 255;
	setp.eq.s16 	%p39, %rs183, %rs6;
	setp.gt.s16 	%p40, %rs2, 0;
	selp.b16 	%rs184, 9, 8, %p40;
	or.b16  	%rs185, %rs290, %rs184;
	selp.b16 	%rs308, %rs185, %rs290, %p39;
	selp.b16 	%rs309, %rs185, %rs290, %p39;
	@%p17 bra 	$L__BB0_68;
	setp.lt.u32 	%p41, %r15, 3;
	mov.b32 	%r81, 0;
	@%p41 bra 	$L__BB0_57;
	mov.b32 	%r80, 0;
$L__BB0_44:
	and.b16  	%rs187, %rs309, 16;
	setp.ne.s16 	%p42, %rs187, 0;
	cvt.u64.u32 	%rd30, %r80;
	add.s64 	%rd11, %rd2, %rd30;
	@%p42 bra 	$L__BB0_47;
	ld.local.u8 	%rs44, [%rd11];
	xor.b16  	%rs188, %rs44, %rs3;
	and.b16  	%rs189, %rs188, 127;
	setp.ne.s16 	%p43, %rs189, 0;
	@%p43 bra 	$L__BB0_47;
	shr.u16 	%rs190, %rs44, 6;
	and.b16  	%rs191, %rs190, 2;
	or.b16  	%rs192, %rs191, %rs309;
	or.b16  	%rs308, %rs192, 16;
	mov.u16 	%rs309, %rs308;
$L__BB0_47:
	and.b16  	%rs193, %rs309, 16;
	setp.ne.s16 	%p44, %rs193, 0;
	@%p44 bra 	$L__BB0_50;
	ld.local.u8 	%rs48, [%rd11+1];
	xor.b16  	%rs194, %rs48, %rs3;
	and.b16  	%rs195, %rs194, 127;
	setp.ne.s16 	%p45, %rs195, 0;
	@%p45 bra 	$L__BB0_50;
	shr.u16 	%rs196, %rs48, 6;
	and.b16  	%rs197, %rs196, 2;
	or.b16  	%rs198, %rs197, %rs309;
	or.b16  	%rs308, %rs198, 16;
	mov.u16 	%rs309, %rs308;
$L__BB0_50:
	and.b16  	%rs199, %rs309, 16;
	setp.ne.s16 	%p46, %rs199, 0;
	@%p46 bra 	$L__BB0_53;
	ld.local.u8 	%rs52, [%rd11+2];
	xor.b16  	%rs200, %rs52, %rs3;
	and.b16  	%rs201, %rs200, 127;
	setp.ne.s16 	%p47, %rs201, 0;
	@%p47 bra 	$L__BB0_53;
	shr.u16 	%rs202, %rs52, 6;
	and.b16  	%rs203, %rs202, 2;
	or.b16  	%rs204, %rs203, %rs309;
	or.b16  	%rs308, %rs204, 16;
	mov.u16 	%rs309, %rs308;
$L__BB0_53:
	and.b16  	%rs205, %rs309, 16;
	setp.ne.s16 	%p48, %rs205, 0;
	@%p48 bra 	$L__BB0_56;
	ld.local.u8 	%rs56, [%rd11+3];
	xor.b16  	%rs206, %rs56, %rs3;
	and.b16  	%rs207, %rs206, 127;
	setp.ne.s16 	%p49, %rs207, 0;
	@%p49 bra 	$L__BB0_56;
	shr.u16 	%rs208, %rs56, 6;
	and.b16  	%rs209, %rs208, 2;
	or.b16  	%rs210, %rs209, %rs309;
	or.b16  	%rs308, %rs210, 16;
	mov.u16 	%rs309, %rs308;
$L__BB0_56:
	add.s32 	%r80, %r80, 4;
	setp.ne.s32 	%p50, %r80, %r17;
	mov.u32 	%r81, %r17;
	@%p50 bra 	$L__BB0_44;
$L__BB0_57:
	setp.eq.s32 	%p51, %r16, 0;
	@%p51 bra 	$L__BB0_68;
	and.b16  	%rs211, %rs309, 16;
	setp.ne.s16 	%p52, %rs211, 0;
	cvt.u64.u32 	%rd31, %r81;
	add.s64 	%rd12, %rd2, %rd31;
	@%p52 bra 	$L__BB0_61;
	ld.local.u8 	%rs63, [%rd12];
	xor.b16  	%rs212, %rs63, %rs3;
	and.b16  	%rs213, %rs212, 127;
	setp.ne.s16 	%p53, %rs213, 0;
	@%p53 bra 	$L__BB0_61;
	shr.u16 	%rs214, %rs63, 6;
	and.b16  	%rs215, %rs214, 2;
	or.b16  	%rs216, %rs215, %rs309;
	or.b16  	%rs308, %rs216, 16;
	mov.u16 	%rs309, %rs308;
$L__BB0_61:
	setp.eq.s32 	%p54, %r16, 1;
	@%p54 bra 	$L__BB0_68;
	and.b16  	%rs217, %rs309, 16;
	setp.ne.s16 	%p55, %rs217, 0;
	@%p55 bra 	$L__BB0_65;
	ld.local.u8 	%rs67, [%rd12+1];
	xor.b16  	%rs218, %rs67, %rs3;
	and.b16  	%rs219, %rs218, 127;
	setp.ne.s16 	%p56, %rs219, 0;
	@%p56 bra 	$L__BB0_65;
	shr.u16 	%rs220, %rs67, 6;
	and.b16  	%rs221, %rs220, 2;
	or.b16  	%rs222, %rs221, %rs309;
	or.b16  	%rs308, %rs222, 16;
	mov.u16 	%rs309, %rs308;
$L__BB0_65:
	setp.eq.s32 	%p57, %r16, 2;
	shr.u16 	%rs223, %rs309, 4;
	and.b16  	%rs224, %rs223, 1;
	setp.eq.b16 	%p58, %rs224, 1;
	or.pred  	%p59, %p57, %p58;
	@%p59 bra 	$L__BB0_68;
	ld.local.u8 	%rs71, [%rd12+2];
	xor.b16  	%rs225, %rs71, %rs3;
	and.b16  	%rs226, %rs225, 127;
	setp.ne.s16 	%p60, %rs226, 0;
	@%p60 bra 	$L__BB0_68;
	shr.u16 	%rs227, %rs71, 6;
	and.b16  	%rs228, %rs227, 2;
	or.b16  	%rs229, %rs228, %rs309;
	or.b16  	%rs308, %rs229, 16;
	mov.u16 	%rs309, %rs308;
$L__BB0_68:
	and.b16  	%rs231, %rs3, 255;
	setp.eq.s16 	%p62, %rs231, %rs6;
	setp.gt.s16 	%p63, %rs3, 0;
	selp.b16 	%rs232, 18, 16, %p63;
	or.b16  	%rs233, %rs309, %rs232;
	selp.b16 	%rs327, %rs233, %rs308, %p62;
	selp.b16 	%rs328, %rs233, %rs309, %p62;
	@%p17 bra 	$L__BB0_95;
	setp.lt.u32 	%p64, %r15, 3;
	mov.b32 	%r83, 0;
	@%p64 bra 	$L__BB0_84;
	mov.b32 	%r82, 0;
$L__BB0_71:
	and.b16  	%rs235, %rs328, 32;
	setp.ne.s16 	%p65, %rs235, 0;
	cvt.u64.u32 	%rd32, %r82;
	add.s64 	%rd13, %rd2, %rd32;
	@%p65 bra 	$L__BB0_74;
	ld.local.u8 	%rs79, [%rd13];
	xor.b16  	%rs236, %rs79, %rs4;
	and.b16  	%rs237, %rs236, 127;
	setp.ne.s16 	%p66, %rs237, 0;
	@%p66 bra 	$L__BB0_74;
	shr.u16 	%rs238, %rs79, 5;
	and.b16  	%rs239, %rs238, 4;
	or.b16  	%rs240, %rs239, %rs328;
	or.b16  	%rs327, %rs240, 32;
	mov.u16 	%rs328, %rs327;
$L__BB0_74:
	and.b16  	%rs241, %rs328, 32;
	setp.ne.s16 	%p67, %rs241, 0;
	@%p67 bra 	$L__BB0_77;
	ld.local.u8 	%rs83, [%rd13+1];
	xor.b16  	%rs242, %rs83, %rs4;
	and.b16  	%rs243, %rs242, 127;
	setp.ne.s16 	%p68, %rs243, 0;
	@%p68 bra 	$L__BB0_77;
	shr.u16 	%rs244, %rs83, 5;
	and.b16  	%rs245, %rs244, 4;
	or.b16  	%rs246, %rs245, %rs328;
	or.b16  	%rs327, %rs246, 32;
	mov.u16 	%rs328, %rs327;
$L__BB0_77:
	and.b16  	%rs247, %rs328, 32;
	setp.ne.s16 	%p69, %rs247, 0;
	@%p69 bra 	$L__BB0_80;
	ld.local.u8 	%rs87, [%rd13+2];
	xor.b16  	%rs248, %rs87, %rs4;
	and.b16  	%rs249, %rs248, 127;
	setp.ne.s16 	%p70, %rs249, 0;
	@%p70 bra 	$L__BB0_80;
	shr.u16 	%rs250, %rs87, 5;
	and.b16  	%rs251, %rs250, 4;
	or.b16  	%rs252, %rs251, %rs328;
	or.b16  	%rs327, %rs252, 32;
	mov.u16 	%rs328, %rs327;
$L__BB0_80:
	and.b16  	%rs253, %rs328, 32;
	setp.ne.s16 	%p71, %rs253, 0;
	@%p71 bra 	$L__BB0_83;
	ld.local.u8 	%rs91, [%rd13+3];
	xor.b16  	%rs254, %rs91, %rs4;
	and.b16  	%rs255, %rs254, 127;
	setp.ne.s16 	%p72, %rs255, 0;
	@%p72 bra 	$L__BB0_83;
	shr.u16 	%rs256, %rs91, 5;
	and.b16  	%rs257, %rs256, 4;
	or.b16  	%rs258, %rs257, %rs328;
	or.b16  	%rs327, %rs258, 32;
	mov.u16 	%rs328, %rs327;
$L__BB0_83:
	add.s32 	%r82, %r82, 4;
	setp.ne.s32 	%p73, %r82, %r17;
	mov.u32 	%r83, %r17;
	@%p73 bra 	$L__BB0_71;
$L__BB0_84:
	setp.eq.s32 	%p74, %r16, 0;
	@%p74 bra 	$L__BB0_95;
	and.b16  	%rs259, %rs328, 32;
	setp.ne.s16 	%p75, %rs259, 0;
	cvt.u64.u32 	%rd33, %r83;
	add.s64 	%rd14, %rd2, %rd33;
	@%p75 bra 	$L__BB0_88;
	ld.local.u8 	%rs98, [%rd14];
	xor.b16  	%rs260, %rs98, %rs4;
	and.b16  	%rs261, %rs260, 127;
	setp.ne.s16 	%p76, %rs261, 0;
	@%p76 bra 	$L__BB0_88;
	shr.u16 	%rs262, %rs98, 5;
	and.b16  	%rs263, %rs262, 4;
	or.b16  	%rs264, %rs263, %rs328;
	or.b16  	%rs327, %rs264, 32;
	mov.u16 	%rs328, %rs327;
$L__BB0_88:
	setp.eq.s32 	%p77, %r16, 1;
	@%p77 bra 	$L__BB0_95;
	and.b16  	%rs265, %rs328, 32;
	setp.ne.s16 	%p78, %rs265, 0;
	@%p78 bra 	$L__BB0_92;
	ld.local.u8 	%rs102, [%rd14+1];
	xor.b16  	%rs266, %rs102, %rs4;
	and.b16  	%rs267, %rs266, 127;
	setp.ne.s16 	%p79, %rs267, 0;
	@%p79 bra 	$L__BB0_92;
	shr.u16 	%rs268, %rs102, 5;
	and.b16  	%rs269, %rs268, 4;
	or.b16  	%rs270, %rs269, %rs328;
	or.b16  	%rs327, %rs270, 32;
	mov.u16 	%rs328, %rs327;
$L__BB0_92:
	setp.eq.s32 	%p80, %r16, 2;
	shr.u16 	%rs271, %rs328, 5;
	and.b16  	%rs272, %rs271, 1;
	setp.eq.b16 	%p81, %rs272, 1;
	or.pred  	%p82, %p80, %p81;
	@%p82 bra 	$L__BB0_95;
	ld.local.u8 	%rs106, [%rd14+2];
	xor.b16  	%rs273, %rs106, %rs4;
	and.b16  	%rs274, %rs273, 127;
	setp.ne.s16 	%p83, %rs274, 0;
	@%p83 bra 	$L__BB0_95;
	shr.u16 	%rs275, %rs106, 5;
	and.b16  	%rs276, %rs275, 4;
	or.b16  	%rs277, %rs276, %rs328;
	or.b16  	%rs327, %rs277, 32;
	mov.u16 	%rs328, %rs327;
$L__BB0_95:
	and.b16  	%rs279, %rs4, 255;
	setp.eq.s16 	%p84, %rs279, %rs6;
	setp.gt.s16 	%p85, %rs4, 0;
	selp.b16 	%rs280, 36, 32, %p85;
	or.b16  	%rs281, %rs328, %rs280;
	selp.b16 	%rs110, %rs281, %rs327, %p84;
	and.b16  	%rs282, %rs110, 63;
	setp.eq.s16 	%p86, %rs282, 56;
	mov.b32 	%r67, -1;
	vote.sync.any.pred 	%p87, %p86, %r67;
	not.pred 	%p88, %p87;
	@%p88 bra 	$L__BB0_98;
	setp.ne.s32 	%p89, %r3, 0;
	@%p89 bra 	$L__BB0_101;
	mov.b32 	%r69, 0;
	st.global.u32 	[%rd4], %r69;
	bra.uni 	$L__BB0_101;
$L__BB0_98:
	st.global.u8 	[%rd6], %rs2;
	st.global.u8 	[%rd6+1], %rs3;
	st.global.u8 	[%rd6+2], %rs4;
	st.global.u8 	[%rd6+3], %rs110;
	mov.b16 	%rs284, 1;
$L__BB0_99:
	add.s32 	%r20, %r20, 32;
	bra.uni 	$L__BB0_8;
$L__BB0_100:
	and.b16  	%rs133, %rs284, 255;
	setp.ne.s16 	%p10, %rs133, 0;
	mov.u32 	%r75, %r13;
	@%p10 bra 	$L__BB0_6;
$L__BB0_101:
	ret;

}
	// .globl	_Z10sat_kernelP6clauseS0_Pjii
.visible .entry _Z10sat_kernelP6clauseS0_Pjii(
	.param .u64 .ptr .align 1 _Z10sat_kernelP6clauseS0_Pjii_param_0,
	.param .u64 .ptr .align 1 _Z10sat_kernelP6clauseS0_Pjii_param_1,
	.param .u64 .ptr .align 1 _Z10sat_kernelP6clauseS0_Pjii_param_2,
	.param .u32 _Z10sat_kernelP6clauseS0_Pjii_param_3,
	.param .u32 _Z10sat_kernelP6clauseS0_Pjii_param_4
)
{
	.local .align 1 .b8 	__local_depot1[4];
	.reg .b64 	%SP;
	.reg .b64 	%SPL;
	.reg .pred 	%p<79>;
	.reg .b16 	%rs<323>;
	.reg .b32 	%r<53>;
	.reg .b64 	%rd<39>;

	mov.u64 	%SPL, __local_depot1;
	ld.param.u64 	%rd16, [_Z10sat_kernelP6clauseS0_Pjii_param_0];
	ld.param.u64 	%rd15, [_Z10sat_kernelP6clauseS0_Pjii_param_1];
	ld.param.u64 	%rd17, [_Z10sat_kernelP6clauseS0_Pjii_param_2];
	ld.param.u32 	%r20, [_Z10sat_kernelP6clauseS0_Pjii_param_3];
	ld.param.u32 	%r19, [_Z10sat_kernelP6clauseS0_Pjii_param_4];
	cvta.to.global.u64 	%rd18, %rd17;
	cvta.to.global.u64 	%rd19, %rd16;
	add.u64 	%rd1, %SPL, 0;
	mov.u32 	%r21, %tid.x;
	and.b32  	%r1, %r21, 31;
	mov.u32 	%r22, %ctaid.x;
	shr.u32 	%r23, %r21, 5;
	mad.lo.s32 	%r24, %r22, 10, %r23;
	mul.hi.s32 	%r25, %r24, 1431655766;
	shr.u32 	%r26, %r25, 31;
	add.s32 	%r27, %r25, %r26;
	mad.lo.s32 	%r2, %r27, -3, %r24;
	mul.lo.s32 	%r28, %r20, %r2;
	cvt.s64.s32 	%rd21, %r28;
	cvt.s64.s32 	%rd22, %r27;
	add.s64 	%rd23, %rd21, %rd22;
	shl.b64 	%rd24, %rd23, 2;
	add.s64 	%rd2, %rd18, %rd24;
	mul.lo.s32 	%r29, %r19, %r27;
	mul.wide.s32 	%rd25, %r29, 4;
	add.s64 	%rd3, %rd19, %rd25;
	add.s32 	%r30, %r28, %r27;
	mul.lo.s32 	%r3, %r30, %r19;
	ld.global.u8 	%rs113, [%rd3];
	ld.global.u8 	%rs114, [%rd3+1];
	ld.global.u8 	%rs115, [%rd3+2];
	ld.global.u8 	%rs116, [%rd3+3];
	st.local.u8 	[%rd1], %rs113;
	st.local.u8 	[%rd1+1], %rs114;
	st.local.u8 	[%rd1+2], %rs115;
	add.s64 	%rd4, %rd1, 3;
	st.local.u8 	[%rd1+3], %rs116;
	cvt.u32.u16 	%r31, %rs116;
	and.b32  	%r32, %r31, 255;
	shr.u32 	%r33, %r32, %r2;
	and.b32  	%r34, %r33, 8;
	setp.eq.s32 	%p1, %r34, 0;
	@%p1 bra 	$L__BB1_88;
	setp.ge.s32 	%p2, %r1, %r19;
	@%p2 bra 	$L__BB1_91;
	add.s32 	%r4, %r2, -1;
	and.b32  	%r5, %r2, 3;
	and.b32  	%r6, %r2, 2147483644;
	cvt.s64.s32 	%rd5, %r3;
	cvta.to.global.u64 	%rd6, %rd15;
	cvt.s64.s32 	%rd28, %r2;
	add.s64 	%rd29, %rd1, %rd28;
	mov.u32 	%r46, %r1;
$L__BB1_3:
	cvt.u64.u32 	%rd7, %r46;
	mul.wide.u32 	%rd26, %r46, 4;
	add.s64 	%rd27, %rd3, %rd26;
	ld.global.s8 	%rs1, [%rd27];
	ld.global.s8 	%rs2, [%rd27+1];
	ld.global.s8 	%rs3, [%rd27+2];
	ld.global.u8 	%rs268, [%rd27+3];
	and.b16  	%rs117, %rs268, 7;
	setp.ne.s16 	%p3, %rs117, 0;
	@%p3 bra 	$L__BB1_91;
	setp.lt.s32 	%p4, %r2, 1;
	ld.local.u8 	%rs5, [%rd29];
	@%p4 bra 	$L__BB1_31;
	setp.lt.u32 	%p5, %r4, 3;
	mov.b32 	%r48, 0;
	@%p5 bra 	$L__BB1_20;
	and.b32  	%r36, %r2, 2147483644;
	neg.s32 	%r47, %r36;
	mov.u64 	%rd38, %rd4;
$L__BB1_7:
	and.b16  	%rs119, %rs268, 8;
	setp.ne.s16 	%p6, %rs119, 0;
	@%p6 bra 	$L__BB1_10;
	ld.local.u8 	%rs8, [%rd38+-3];
	xor.b16  	%rs120, %rs8, %rs1;
	and.b16  	%rs121, %rs120, 127;
	setp.ne.s16 	%p7, %rs121, 0;
	@%p7 bra 	$L__BB1_10;
	and.b16  	%rs122, %rs8, 128;
	shr.u16 	%rs123, %rs122, 7;
	or.b16  	%rs124, %rs123, %rs268;
	or.b16  	%rs268, %rs124, 8;
$L__BB1_10:
	and.b16  	%rs125, %rs268, 8;
	setp.ne.s16 	%p8, %rs125, 0;
	@%p8 bra 	$L__BB1_13;
	ld.local.u8 	%rs12, [%rd38+-2];
	xor.b16  	%rs126, %rs12, %rs1;
	and.b16  	%rs127, %rs126, 127;
	setp.ne.s16 	%p9, %rs127, 0;
	@%p9 bra 	$L__BB1_13;
	and.b16  	%rs128, %rs12, 128;
	shr.u16 	%rs129, %rs128, 7;
	or.b16  	%rs130, %rs129, %rs268;
	or.b16  	%rs268, %rs130, 8;
$L__BB1_13:
	and.b16  	%rs131, %rs268, 8;
	setp.ne.s16 	%p10, %rs131, 0;
	@%p10 bra 	$L__BB1_16;
	ld.local.u8 	%rs16, [%rd38+-1];
	xor.b16  	%rs132, %rs16, %rs1;
	and.b16  	%rs133, %rs132, 127;
	setp.ne.s16 	%p11, %rs133, 0;
	@%p11 bra 	$L__BB1_16;
	and.b16  	%rs134, %rs16, 128;
	shr.u16 	%rs135, %rs134, 7;
	or.b16  	%rs136, %rs135, %rs268;
	or.b16  	%rs268, %rs136, 8;
$L__BB1_16:
	and.b16  	%rs137, %rs268, 8;
	setp.ne.s16 	%p12, %rs137, 0;
	@%p12 bra 	$L__BB1_19;
	ld.local.u8 	%rs20, [%rd38];
	xor.b16  	%rs138, %rs20, %rs1;
	and.b16  	%rs139, %rs138, 127;
	setp.ne.s16 	%p13, %rs139, 0;
	@%p13 bra 	$L__BB1_19;
	and.b16  	%rs140, %rs20, 128;
	shr.u16 	%rs141, %rs140, 7;
	or.b16  	%rs142, %rs141, %rs268;
	or.b16  	%rs268, %rs142, 8;
$L__BB1_19:
	add.s32 	%r47, %r47, 4;
	add.s64 	%rd38, %rd38, 4;
	setp.ne.s32 	%p14, %r47, 0;
	mov.u32 	%r48, %r6;
	@%p14 bra 	$L__BB1_7;
$L__BB1_20:
	setp.eq.s32 	%p15, %r5, 0;
	@%p15 bra 	$L__BB1_31;
	and.b16  	%rs143, %rs268, 8;
	setp.ne.s16 	%p16, %rs143, 0;
	cvt.u64.u32 	%rd30, %r48;
	add.s64 	%rd10, %rd1, %rd30;
	@%p16 bra 	$L__BB1_24;
	ld.local.u8 	%rs28, [%rd10];
	xor.b16  	%rs144, %rs28, %rs1;
	and.b16  	%rs145, %rs144, 127;
	setp.ne.s16 	%p17, %rs145, 0;
	@%p17 bra 	$L__BB1_24;
	and.b16  	%rs146, %rs28, 128;
	shr.u16 	%rs147, %rs146, 7;
	or.b16  	%rs148, %rs147, %rs268;
	or.b16  	%rs268, %rs148, 8;
$L__BB1_24:
	setp.eq.s32 	%p18, %r5, 1;
	@%p18 bra 	$L__BB1_31;
	and.b16  	%rs149, %rs268, 8;
	setp.ne.s16 	%p19, %rs149, 0;
	@%p19 bra 	$L__BB1_28;
	ld.local.u8 	%rs32, [%rd10+1];
	xor.b16  	%rs150, %rs32, %rs1;
	and.b16  	%rs151, %rs150, 127;
	setp.ne.s16 	%p20, %rs151, 0;
	@%p20 bra 	$L__BB1_28;
	and.b16  	%rs152, %rs32, 128;
	shr.u16 	%rs153, %rs152, 7;
	or.b16  	%rs154, %rs153, %rs268;
	or.b16  	%rs268, %rs154, 8;
$L__BB1_28:
	setp.eq.s32 	%p21, %r5, 2;
	shr.u16 	%rs155, %rs268, 3;
	and.b16  	%rs156, %rs155, 1;
	setp.eq.b16 	%p22, %rs156, 1;
	or.pred  	%p23, %p21, %p22;
	@%p23 bra 	$L__BB1_31;
	ld.local.u8 	%rs36, [%rd10+2];
	xor.b16  	%rs157, %rs36, %rs1;
	and.b16  	%rs158, %rs157, 127;
	setp.ne.s16 	%p24, %rs158, 0;
	@%p24 bra 	$L__BB1_31;
	and.b16  	%rs159, %rs36, 128;
	shr.u16 	%rs160, %rs159, 7;
	or.b16  	%rs161, %rs160, %rs268;
	or.b16  	%rs268, %rs161, 8;
$L__BB1_31:
	and.b16  	%rs163, %rs1, 255;
	setp.eq.s16 	%p26, %rs163, %rs5;
	setp.gt.s16 	%p27, %rs1, 0;
	selp.b16 	%rs164, 9, 8, %p27;
	or.b16  	%rs165, %rs268, %rs164;
	selp.b16 	%rs287, %rs165, %rs268, %p26;
	selp.b16 	%rs288, %rs165, %rs268, %p26;
	@%p4 bra 	$L__BB1_58;
	setp.lt.u32 	%p28, %r4, 3;
	mov.b32 	%r50, 0;
	@%p28 bra 	$L__BB1_47;
	mov.b32 	%r49, 0;
$L__BB1_34:
	and.b16  	%rs167, %rs288, 16;
	setp.ne.s16 	%p29, %rs167, 0;
	cvt.u64.u32 	%rd31, %r49;
	add.s64 	%rd11, %rd1, %rd31;
	@%p29 bra 	$L__BB1_37;
	ld.local.u8 	%rs44, [%rd11];
	xor.b16  	%rs168, %rs44, %rs2;
	and.b16  	%rs169, %rs168, 127;
	setp.ne.s16 	%p30, %rs169, 0;
	@%p30 bra 	$L__BB1_37;
	shr.u16 	%rs170, %rs44, 6;
	and.b16  	%rs171, %rs170, 2;
	or.b16  	%rs172, %rs171, %rs288;
	or.b16  	%rs287, %rs172, 16;
	mov.u16 	%rs288, %rs287;
$L__BB1_37:
	and.b16  	%rs173, %rs288, 16;
	setp.ne.s16 	%p31, %rs173, 0;
	@%p31 bra 	$L__BB1_40;
	ld.local.u8 	%rs48, [%rd11+1];
	xor.b16  	%rs174, %rs48, %rs2;
	and.b16  	%rs175, %rs174, 127;
	setp.ne.s16 	%p32, %rs175, 0;
	@%p32 bra 	$L__BB1_40;
	shr.u16 	%rs176, %rs48, 6;
	and.b16  	%rs177, %rs176, 2;
	or.b16  	%rs178, %rs177, %rs288;
	or.b16  	%rs287, %rs178, 16;
	mov.u16 	%rs288, %rs287;
$L__BB1_40:
	and.b16  	%rs179, %rs288, 16;
	setp.ne.s16 	%p33, %rs179, 0;
	@%p33 bra 	$L__BB1_43;
	ld.local.u8 	%rs52, [%rd11+2];
	xor.b16  	%rs180, %rs52, %rs2;
	and.b16  	%rs181, %rs180, 127;
	setp.ne.s16 	%p34, %rs181, 0;
	@%p34 bra 	$L__BB1_43;
	shr.u16 	%rs182, %rs52, 6;
	and.b16  	%rs183, %rs182, 2;
	or.b16  	%rs184, %rs183, %rs288;
	or.b16  	%rs287, %rs184, 16;
	mov.u16 	%rs288, %rs287;
$L__BB1_43:
	and.b16  	%rs185, %rs288, 16;
	setp.ne.s16 	%p35, %rs185, 0;
	@%p35 bra 	$L__BB1_46;
	ld.local.u8 	%rs56, [%rd11+3];
	xor.b16  	%rs186, %rs56, %rs2;
	and.b16  	%rs187, %rs186, 127;
	setp.ne.s16 	%p36, %rs187, 0;
	@%p36 bra 	$L__BB1_46;
	shr.u16 	%rs188, %rs56, 6;
	and.b16  	%rs189, %rs188, 2;
	or.b16  	%rs190, %rs189, %rs288;
	or.b16  	%rs287, %rs190, 16;
	mov.u16 	%rs288, %rs287;
$L__BB1_46:
	add.s32 	%r49, %r49, 4;
	setp.ne.s32 	%p37, %r49, %r6;
	mov.u32 	%r50, %r6;
	@%p37 bra 	$L__BB1_34;
$L__BB1_47:
	setp.eq.s32 	%p38, %r5, 0;
	@%p38 bra 	$L__BB1_58;
	and.b16  	%rs191, %rs288, 16;
	setp.ne.s16 	%p39, %rs191, 0;
	cvt.u64.u32 	%rd32, %r50;
	add.s64 	%rd12, %rd1, %rd32;
	@%p39 bra 	$L__BB1_51;
	ld.local.u8 	%rs64, [%rd12];
	xor.b16  	%rs192, %rs64, %rs2;
	and.b16  	%rs193, %rs192, 127;
	setp.ne.s16 	%p40, %rs193, 0;
	@%p40 bra 	$L__BB1_51;
	shr.u16 	%rs194, %rs64, 6;
	and.b16  	%rs195, %rs194, 2;
	or.b16  	%rs196, %rs195, %rs288;
	or.b16  	%rs287, %rs196, 16;
	mov.u16 	%rs288, %rs287;
$L__BB1_51:
	setp.eq.s32 	%p41, %r5, 1;
	@%p41 bra 	$L__BB1_58;
	and.b16  	%rs197, %rs288, 16;
	setp.ne.s16 	%p42, %rs197, 0;
	@%p42 bra 	$L__BB1_55;
	ld.local.u8 	%rs68, [%rd12+1];
	xor.b16  	%rs198, %rs68, %rs2;
	and.b16  	%rs199, %rs198, 127;
	setp.ne.s16 	%p43, %rs199, 0;
	@%p43 bra 	$L__BB1_55;
	shr.u16 	%rs200, %rs68, 6;
	and.b16  	%rs201, %rs200, 2;
	or.b16  	%rs202, %rs201, %rs288;
	or.b16  	%rs287, %rs202, 16;
	mov.u16 	%rs288, %rs287;
$L__BB1_55:
	setp.eq.s32 	%p44, %r5, 2;
	shr.u16 	%rs203, %rs288, 4;
	and.b16  	%rs204, %rs203, 1;
	setp.eq.b16 	%p45, %rs204, 1;
	or.pred  	%p46, %p44, %p45;
	@%p46 bra 	$L__BB1_58;
	ld.local.u8 	%rs72, [%rd12+2];
	xor.b16  	%rs205, %rs72, %rs2;
	and.b16  	%rs206, %rs205, 127;
	setp.ne.s16 	%p47, %rs206, 0;
	@%p47 bra 	$L__BB1_58;
	shr.u16 	%rs207, %rs72, 6;
	and.b16  	%rs208, %rs207, 2;
	or.b16  	%rs209, %rs208, %rs288;
	or.b16  	%rs287, %rs209, 16;
	mov.u16 	%rs288, %rs287;
$L__BB1_58:
	and.b16  	%rs211, %rs2, 255;
	setp.eq.s16 	%p49, %rs211, %rs5;
	setp.gt.s16 	%p50, %rs2, 0;
	selp.b16 	%rs212, 18, 16, %p50;
	or.b16  	%rs213, %rs288, %rs212;
	selp.b16 	%rs307, %rs213, %rs287, %p49;
	selp.b16 	%rs308, %rs213, %rs288, %p49;
	@%p4 bra 	$L__BB1_85;
	setp.lt.u32 	%p51, %r4, 3;
	mov.b32 	%r52, 0;
	@%p51 bra 	$L__BB1_74;
	mov.b32 	%r51, 0;
$L__BB1_61:
	and.b16  	%rs215, %rs308, 32;
	setp.ne.s16 	%p52, %rs215, 0;
	cvt.u64.u32 	%rd33, %r51;
	add.s64 	%rd13, %rd1, %rd33;
	@%p52 bra 	$L__BB1_64;
	ld.local.u8 	%rs80, [%rd13];
	xor.b16  	%rs216, %rs80, %rs3;
	and.b16  	%rs217, %rs216, 127;
	setp.ne.s16 	%p53, %rs217, 0;
	@%p53 bra 	$L__BB1_64;
	shr.u16 	%rs218, %rs80, 5;
	and.b16  	%rs219, %rs218, 4;
	or.b16  	%rs220, %rs219, %rs308;
	or.b16  	%rs307, %rs220, 32;
	mov.u16 	%rs308, %rs307;
$L__BB1_64:
	and.b16  	%rs221, %rs308, 32;
	setp.ne.s16 	%p54, %rs221, 0;
	@%p54 bra 	$L__BB1_67;
	ld.local.u8 	%rs84, [%rd13+1];
	xor.b16  	%rs222, %rs84, %rs3;
	and.b16  	%rs223, %rs222, 127;
	setp.ne.s16 	%p55, %rs223, 0;
	@%p55 bra 	$L__BB1_67;
	shr.u16 	%rs224, %rs84, 5;
	and.b16  	%rs225, %rs224, 4;
	or.b16  	%rs226, %rs225, %rs308;
	or.b16  	%rs307, %rs226, 32;
	mov.u16 	%rs308, %rs307;
$L__BB1_67:
	and.b16  	%rs227, %rs308, 32;
	setp.ne.s16 	%p56, %rs227, 0;
	@%p56 bra 	$L__BB1_70;
	ld.local.u8 	%rs88, [%rd13+2];
	xor.b16  	%rs228, %rs88, %rs3;
	and.b16  	%rs229, %rs228, 127;
	setp.ne.s16 	%p57, %rs229, 0;
	@%p57 bra 	$L__BB1_70;
	shr.u16 	%rs230, %rs88, 5;
	and.b16  	%rs231, %rs230, 4;
	or.b16  	%rs232, %rs231, %rs308;
	or.b16  	%rs307, %rs232, 32;
	mov.u16 	%rs308, %rs307;
$L__BB1_70:
	and.b16  	%rs233, %rs308, 32;
	setp.ne.s16 	%p58, %rs233, 0;
	@%p58 bra 	$L__BB1_73;
	ld.local.u8 	%rs92, [%rd13+3];
	xor.b16  	%rs234, %rs92, %rs3;
	and.b16  	%rs235, %rs234, 127;
	setp.ne.s16 	%p59, %rs235, 0;
	@%p59 bra 	$L__BB1_73;
	shr.u16 	%rs236, %rs92, 5;
	and.b16  	%rs237, %rs236, 4;
	or.b16  	%rs238, %rs237, %rs308;
	or.b16  	%rs307, %rs238, 32;
	mov.u16 	%rs308, %rs307;
$L__BB1_73:
	add.s32 	%r51, %r51, 4;
	setp.ne.s32 	%p60, %r51, %r6;
	mov.u32 	%r52, %r6;
	@%p60 bra 	$L__BB1_61;
$L__BB1_74:
	setp.eq.s32 	%p61, %r5, 0;
	@%p61 bra 	$L__BB1_85;
	and.b16  	%rs239, %rs308, 32;
	setp.ne.s16 	%p62, %rs239, 0;
	cvt.u64.u32 	%rd34, %r52;
	add.s64 	%rd14, %rd1, %rd34;
	@%p62 bra 	$L__BB1_78;
	ld.local.u8 	%rs100, [%rd14];
	xor.b16  	%rs240, %rs100, %rs3;
	and.b16  	%rs241, %rs240, 127;
	setp.ne.s16 	%p63, %rs241, 0;
	@%p63 bra 	$L__BB1_78;
	shr.u16 	%rs242, %rs100, 5;
	and.b16  	%rs243, %rs242, 4;
	or.b16  	%rs244, %rs243, %rs308;
	or.b16  	%rs307, %rs244, 32;
	mov.u16 	%rs308, %rs307;
$L__BB1_78:
	setp.eq.s32 	%p64, %r5, 1;
	@%p64 bra 	$L__BB1_85;
	and.b16  	%rs245, %rs308, 32;
	setp.ne.s16 	%p65, %rs245, 0;
	@%p65 bra 	$L__BB1_82;
	ld.local.u8 	%rs104, [%rd14+1];
	xor.b16  	%rs246, %rs104, %rs3;
	and.b16  	%rs247, %rs246, 127;
	setp.ne.s16 	%p66, %rs247, 0;
	@%p66 bra 	$L__BB1_82;
	shr.u16 	%rs248, %rs104, 5;
	and.b16  	%rs249, %rs248, 4;
	or.b16  	%rs250, %rs249, %rs308;
	or.b16  	%rs307, %rs250, 32;
	mov.u16 	%rs308, %rs307;
$L__BB1_82:
	setp.eq.s32 	%p67, %r5, 2;
	shr.u16 	%rs251, %rs308, 5;
	and.b16  	%rs252, %rs251, 1;
	setp.eq.b16 	%p68, %rs252, 1;
	or.pred  	%p69, %p67, %p68;
	@%p69 bra 	$L__BB1_85;
	ld.local.u8 	%rs108, [%rd14+2];
	xor.b16  	%rs253, %rs108, %rs3;
	and.b16  	%rs254, %rs253, 127;
	setp.ne.s16 	%p70, %rs254, 0;
	@%p70 bra 	$L__BB1_85;
	shr.u16 	%rs255, %rs108, 5;
	and.b16  	%rs256, %rs255, 4;
	or.b16  	%rs257, %rs256, %rs308;
	or.b16  	%rs307, %rs257, 32;
	mov.u16 	%rs308, %rs307;
$L__BB1_85:
	and.b16  	%rs259, %rs3, 255;
	setp.eq.s16 	%p71, %rs259, %rs5;
	setp.gt.s16 	%p72, %rs3, 0;
	selp.b16 	%rs260, 36, 32, %p72;
	or.b16  	%rs261, %rs308, %rs260;
	selp.b16 	%rs112, %rs261, %rs307, %p71;
	and.b16  	%rs262, %rs112, 63;
	setp.eq.s16 	%p73, %rs262, 56;
	mov.b32 	%r41, -1;
	vote.sync.any.pred 	%p74, %p73, %r41;
	not.pred 	%p75, %p74;
	@%p75 bra 	$L__BB1_90;
	setp.ne.s32 	%p77, %r1, 0;
	@%p77 bra 	$L__BB1_91;
	mov.b32 	%r44, 0;
	st.global.u32 	[%rd2], %r44;
	bra.uni 	$L__BB1_91;
$L__BB1_88:
	setp.ne.s32 	%p78, %r1, 0;
	@%p78 bra 	$L__BB1_91;
	mov.b32 	%r45, 0;
	st.global.u32 	[%rd2], %r45;
	bra.uni 	$L__BB1_91;
$L__BB1_90:
	cvt.u32.u64 	%r43, %rd7;
	add.s64 	%rd35, %rd7, %rd5;
	shl.b64 	%rd36, %rd35, 2;
	add.s64 	%rd37, %rd6, %rd36;
	st.global.u8 	[%rd37], %rs1;
	st.global.u8 	[%rd37+1], %rs2;
	st.global.u8 	[%rd37+2], %rs3;
	st.global.u8 	[%rd37+3], %rs112;
	add.s32 	%r46, %r43, 32;
	setp.lt.s32 	%p76, %r46, %r19;
	@%p76 bra 	$L__BB1_3;
$L__BB1_91:
	ret;

}
	// .globl	_Z7scan_1dPjiii
.visible .entry _Z7scan_1dPjiii(
	.param .u64 .ptr .align 1 _Z7scan_1dPjiii_param_0,
	.param .u32 _Z7scan_1dPjiii_param_1,
	.param .u32 _Z7scan_1dPjiii_param_2,
	.param .u32 _Z7scan_1dPjiii_param_3
)
{
	.reg .pred 	%p<41>;
	.reg .b32 	%r<93>;
	.reg .b64 	%rd<11>;
	// demoted variable
	.shared .align 4 .b8 _ZZ7scan_1dPjiiiE8partials[132];
	// demoted variable
	.shared .align 4 .u32 _ZZ7scan_1dPjiiiE4prev;
	ld.param.u64 	%rd3, [_Z7scan_1dPjiii_param_0];
	ld.param.u32 	%r12, [_Z7scan_1dPjiii_param_1];
	ld.param.u32 	%r13, [_Z7scan_1dPjiii_param_2];
	ld.param.u32 	%r14, [_Z7scan_1dPjiii_param_3];
	mov.u32 	%r1, %ctaid.x;
	mov.u32 	%r2, %tid.x;
	mad.lo.s32 	%r92, %r14, %r1, %r2;
	and.b32  	%r4, %r2, 31;
	setp.ne.s32 	%p1, %r92, 0;
	@%p1 bra 	$L__BB2_2;
	mov.b32 	%r15, 0;
	st.shared.u32 	[_ZZ7scan_1dPjiiiE8partials], %r15;
	st.shared.u32 	[_ZZ7scan_1dPjiiiE4prev], %r15;
$L__BB2_2:
	bar.sync 	0;
	setp.lt.s32 	%p2, %r13, 1;
	setp.ge.s32 	%p3, %r92, %r12;
	or.pred  	%p4, %p2, %p3;
	@%p4 bra 	$L__BB2_11;
	shr.u32 	%r16, %r2, 3;
	and.b32  	%r17, %r16, 124;
	mov.u32 	%r18, _ZZ7scan_1dPjiiiE8partials;
	add.s32 	%r5, %r18, %r17;
	shl.b32 	%r19, %r4, 2;
	add.s32 	%r6, %r18, %r19;
	and.b32  	%r7, %r92, 1023;
	cvta.to.global.u64 	%rd1, %rd3;
$L__BB2_4:
	setp.lt.u32 	%p5, %r4, 16;
	setp.lt.u32 	%p6, %r4, 8;
	setp.lt.u32 	%p7, %r4, 4;
	setp.lt.u32 	%p8, %r4, 2;
	setp.eq.s32 	%p9, %r4, 0;
	setp.ne.s32 	%p10, %r4, 31;
	mul.wide.s32 	%rd4, %r92, 4;
	add.s64 	%rd2, %rd1, %rd4;
	ld.global.u32 	%r20, [%rd2];
	shfl.sync.up.b32	%r21|%p11, %r20, 1, 0, -1;
	and.b32  	%r22, %r21, 2147483647;
	selp.b32 	%r23, 0, %r22, %p9;
	add.s32 	%r24, %r23, %r20;
	shfl.sync.up.b32	%r25|%p12, %r24, 2, 0, -1;
	and.b32  	%r26, %r25, 2147483647;
	selp.b32 	%r27, 0, %r26, %p8;
	add.s32 	%r28, %r27, %r24;
	shfl.sync.up.b32	%r29|%p13, %r28, 4, 0, -1;
	and.b32  	%r30, %r29, 2147483647;
	selp.b32 	%r31, 0, %r30, %p7;
	add.s32 	%r32, %r31, %r28;
	shfl.sync.up.b32	%r33|%p14, %r32, 8, 0, -1;
	and.b32  	%r34, %r33, 2147483647;
	selp.b32 	%r35, 0, %r34, %p6;
	add.s32 	%r36, %r35, %r32;
	shfl.sync.up.b32	%r37|%p15, %r36, 16, 0, -1;
	and.b32  	%r38, %r37, 2147483647;
	selp.b32 	%r39, 0, %r38, %p5;
	add.s32 	%r9, %r39, %r36;
	@%p10 bra 	$L__BB2_6;
	st.shared.u32 	[%r5+4], %r9;
$L__BB2_6:
	setp.gt.u32 	%p16, %r2, 31;
	bar.sync 	0;
	@%p16 bra 	$L__BB2_8;
	setp.lt.u32 	%p17, %r4, 16;
	setp.lt.u32 	%p18, %r4, 8;
	setp.lt.u32 	%p19, %r4, 4;
	setp.lt.u32 	%p20, %r4, 2;
	setp.eq.s32 	%p21, %r4, 0;
	ld.shared.u32 	%r40, [%r6];
	shfl.sync.up.b32	%r41|%p22, %r40, 1, 0, -1;
	and.b32  	%r42, %r41, 2147483647;
	selp.b32 	%r43, 0, %r42, %p21;
	add.s32 	%r44, %r43, %r40;
	shfl.sync.up.b32	%r45|%p23, %r44, 2, 0, -1;
	and.b32  	%r46, %r45, 2147483647;
	selp.b32 	%r47, 0, %r46, %p20;
	add.s32 	%r48, %r47, %r44;
	shfl.sync.up.b32	%r49|%p24, %r48, 4, 0, -1;
	and.b32  	%r50, %r49, 2147483647;
	selp.b32 	%r51, 0, %r50, %p19;
	add.s32 	%r52, %r51, %r48;
	shfl.sync.up.b32	%r53|%p25, %r52, 8, 0, -1;
	and.b32  	%r54, %r53, 2147483647;
	selp.b32 	%r55, 0, %r54, %p18;
	add.s32 	%r56, %r55, %r52;
	shfl.sync.up.b32	%r57|%p26, %r56, 16, 0, -1;
	and.b32  	%r58, %r57, 2147483647;
	selp.b32 	%r59, 0, %r58, %p17;
	add.s32 	%r60, %r59, %r56;
	st.shared.u32 	[%r6], %r60;
$L__BB2_8:
	setp.ne.s32 	%p27, %r7, 1023;
	bar.sync 	0;
	ld.shared.u32 	%r61, [_ZZ7scan_1dPjiiiE4prev];
	add.s32 	%r62, %r61, %r9;
	st.global.u32 	[%rd2], %r62;
	bar.sync 	0;
	@%p27 bra 	$L__BB2_10;
	and.b32  	%r63, %r9, 2147483647;
	st.shared.u32 	[_ZZ7scan_1dPjiiiE4prev], %r63;
$L__BB2_10:
	add.s32 	%r92, %r92, 1024;
	setp.lt.s32 	%p28, %r92, %r12;
	@%p28 bra 	$L__BB2_4;
$L__BB2_11:
	and.b32  	%r64, %r92, 1023;
	setp.ne.s32 	%p29, %r64, 1023;
	@%p29 bra 	$L__BB2_14;
	ld.shared.u32 	%r65, [_ZZ7scan_1dPjiiiE4prev];
	mul.wide.u32 	%rd5, %r1, 4;
	mov.u64 	%rd6, d_p;
	add.s64 	%rd7, %rd6, %rd5;
	st.global.u32 	[%rd7], %r65;
	membar.gl;
	atom.global.add.u32 	%r66, [id], 1;
	mov.u32 	%r67, %nctaid.x;
	add.s32 	%r68, %r67, -1;
	setp.ne.s32 	%p30, %r66, %r68;
	@%p30 bra 	$L__BB2_14;
	mov.b32 	%r69, 0;
	st.global.u32 	[id], %r69;
	mul.wide.u32 	%rd8, %r4, 4;
	add.s64 	%rd10, %rd6, %rd8;
	ld.global.u32 	%r70, [%rd10];
	shfl.sync.up.b32	%r71|%p31, %r70, 1, 0, -1;
	setp.eq.s32 	%p32, %r4, 0;
	and.b32  	%r72, %r71, 2147483647;
	selp.b32 	%r73, 0, %r72, %p32;
	add.s32 	%r74, %r73, %r70;
	shfl.sync.up.b32	%r75|%p33, %r74, 2, 0, -1;
	setp.lt.u32 	%p34, %r4, 2;
	and.b32  	%r76, %r75, 2147483647;
	selp.b32 	%r77, 0, %r76, %p34;
	add.s32 	%r78, %r77, %r74;
	shfl.sync.up.b32	%r79|%p35, %r78, 4, 0, -1;
	setp.lt.u32 	%p36, %r4, 4;
	and.b32  	%r80, %r79, 2147483647;
	selp.b32 	%r81, 0, %r80, %p36;
	add.s32 	%r82, %r81, %r78;
	shfl.sync.up.b32	%r83|%p37, %r82, 8, 0, -1;
	setp.lt.u32 	%p38, %r4, 8;
	and.b32  	%r84, %r83, 2147483647;
	selp.b32 	%r85, 0, %r84, %p38;
	add.s32 	%r86, %r85, %r82;
	shfl.sync.up.b32	%r87|%p39, %r86, 16, 0, -1;
	setp.lt.u32 	%p40, %r4, 16;
	and.b32  	%r88, %r87, 2147483647;
	selp.b32 	%r89, 0, %r88, %p40;
	add.s32 	%r90, %r89, %r86;
	st.global.u32 	[%rd10], %r90;
$L__BB2_14:
	ret;

}
	// .globl	_Z12propagate_1dPjiii
.visible .entry _Z12propagate_1dPjiii(
	.param .u64 .ptr .align 1 _Z12propagate_1dPjiii_param_0,
	.param .u32 _Z12propagate_1dPjiii_param_1,
	.param .u32 _Z12propagate_1dPjiii_param_2,
	.param .u32 _Z12propagate_1dPjiii_param_3
)
{
	.reg .pred 	%p<7>;
	.reg .b32 	%r<21>;
	.reg .b64 	%rd<8>;
	// demoted variable
	.shared .align 4 .u32 _ZZ12propagate_1dPjiiiE4prev;
	ld.param.u64 	%rd2, [_Z12propagate_1dPjiii_param_0];
	ld.param.u32 	%r9, [_Z12propagate_1dPjiii_param_1];
	ld.param.u32 	%r10, [_Z12propagate_1dPjiii_param_2];
	ld.param.u32 	%r11, [_Z12propagate_1dPjiii_param_3];
	mov.u32 	%r1, %ctaid.x;
	mad.lo.s32 	%r12, %r11, %r1, %r11;
	mov.u32 	%r13, %tid.x;
	add.s32 	%r19, %r12, %r13;
	setp.ne.s32 	%p1, %r13, 0;
	@%p1 bra 	$L__BB3_2;
	mul.wide.u32 	%rd3, %r1, 4;
	mov.u64 	%rd4, d_p;
	add.s64 	%rd5, %rd4, %rd3;
	ld.global.u32 	%r14, [%rd5];
	st.shared.u32 	[_ZZ12propagate_1dPjiiiE4prev], %r14;
$L__BB3_2:
	bar.sync 	0;
	setp.lt.s32 	%p2, %r10, 1;
	setp.ge.s32 	%p3, %r19, %r9;
	or.pred  	%p4, %p2, %p3;
	@%p4 bra 	$L__BB3_5;
	ld.shared.u32 	%r3, [_ZZ12propagate_1dPjiiiE4prev];
	cvta.to.global.u64 	%rd1, %rd2;
$L__BB3_4:
	mul.wide.s32 	%rd6, %r19, 4;
	add.s64 	%rd7, %rd1, %rd6;
	ld.global.u32 	%r16, [%rd7];
	add.s32 	%r20, %r16, %r3;
	st.global.u32 	[%rd7], %r20;
	add.s32 	%r19, %r19, 1024;
	setp.lt.s32 	%p5, %r19, %r9;
	@%p5 bra 	$L__BB3_4;
$L__BB3_5:
	add.s32 	%r17, %r9, 1023;
	setp.ne.s32 	%p6, %r19, %r17;
	@%p6 bra 	$L__BB3_7;
	st.global.u32 	[valid_f], %r20;
$L__BB3_7:
	ret;

}
	// .globl	_Z10scatter_1dP6clauseS0_Piii
.visible .entry _Z10scatter_1dP6clauseS0_Piii(
	.param .u64 .ptr .align 1 _Z10scatter_1dP6clauseS0_Piii_param_0,
	.param .u64 .ptr .align 1 _Z10scatter_1dP6clauseS0_Piii_param_1,
	.param .u64 .ptr .align 1 _Z10scatter_1dP6clauseS0_Piii_param_2,
	.param .u32 _Z10scatter_1dP6clauseS0_Piii_param_3,
	.param .u32 _Z10scatter_1dP6clauseS0_Piii_param_4
)
{
	.reg .pred 	%p<7>;
	.reg .b16 	%rs<21>;
	.reg .b32 	%r<36>;
	.reg .b64 	%rd<42>;

	ld.param.u64 	%rd17, [_Z10scatter_1dP6clauseS0_Piii_param_0];
	ld.param.u64 	%rd18, [_Z10scatter_1dP6clauseS0_Piii_param_1];
	ld.param.u64 	%rd19, [_Z10scatter_1dP6clauseS0_Piii_param_2];
	ld.param.u32 	%r16, [_Z10scatter_1dP6clauseS0_Piii_param_4];
	cvta.to.global.u64 	%rd1, %rd17;
	cvta.to.global.u64 	%rd2, %rd18;
	cvta.to.global.u64 	%rd20, %rd19;
	mov.u32 	%r17, %ctaid.x;
	shl.b32 	%r18, %r17, 5;
	mov.u32 	%r1, %tid.x;
	shr.u32 	%r19, %r1, 5;
	or.b32  	%r2, %r18, %r19;
	mul.wide.s32 	%rd21, %r2, 4;
	add.s64 	%rd22, %rd20, %rd21;
	ld.global.u32 	%r3, [%rd22];
	mul.lo.s32 	%r20, %r16, %r2;
	cvt.s64.s32 	%rd3, %r20;
	setp.gt.s32 	%p1, %r3, -1;
	@%p1 bra 	$L__BB4_2;
	and.b32  	%r21, %r3, 2147483647;
	add.s32 	%r32, %r21, -1;
	bra.uni 	$L__BB4_3;
$L__BB4_2:
	ld.global.u32 	%r22, [valid_f];
	sub.s32 	%r23, %r2, %r3;
	add.s32 	%r32, %r23, %r22;
$L__BB4_3:
	mul.lo.s32 	%r24, %r32, %r16;
	cvt.u64.u32 	%rd4, %r24;
	and.b32  	%r35, %r1, 31;
	setp.ge.s32 	%p2, %r35, %r16;
	@%p2 bra 	$L__BB4_10;
	not.b32 	%r25, %r35;
	add.s32 	%r8, %r16, %r25;
	and.b32  	%r26, %r8, 96;
	setp.eq.s32 	%p3, %r26, 96;
	@%p3 bra 	$L__BB4_7;
	shr.u32 	%r27, %r8, 5;
	add.s32 	%r28, %r27, 1;
	and.b32  	%r29, %r28, 3;
	neg.s32 	%r33, %r29;
	cvt.u64.u32 	%rd23, %r1;
	and.b64  	%rd24, %rd23, 31;
	add.s64 	%rd25, %rd4, %rd24;
	shl.b64 	%rd26, %rd25, 2;
	add.s64 	%rd27, %rd26, %rd1;
	add.s64 	%rd39, %rd27, 3;
	add.s64 	%rd28, %rd3, %rd24;
	shl.b64 	%rd29, %rd28, 2;
	add.s64 	%rd30, %rd29, %rd2;
	add.s64 	%rd38, %rd30, 3;
	shl.b32 	%r30, %r28, 5;
	and.b32  	%r31, %r30, 96;
	or.b32  	%r35, %r31, %r35;
$L__BB4_6:
	.pragma "nounroll";
	ld.global.u8 	%rs1, [%rd38+-3];
	ld.global.u8 	%rs2, [%rd38+-2];
	ld.global.u8 	%rs3, [%rd38+-1];
	ld.global.u8 	%rs4, [%rd38];
	st.global.u8 	[%rd39+-3], %rs1;
	st.global.u8 	[%rd39+-2], %rs2;
	st.global.u8 	[%rd39+-1], %rs3;
	st.global.u8 	[%rd39], %rs4;
	add.s32 	%r33, %r33, 1;
	setp.ne.s32 	%p4, %r33, 0;
	add.s64 	%rd39, %rd39, 128;
	add.s64 	%rd38, %rd38, 128;
	@%p4 bra 	$L__BB4_6;
$L__BB4_7:
	setp.lt.u32 	%p5, %r8, 96;
	@%p5 bra 	$L__BB4_10;
	cvt.u64.u32 	%rd31, %r35;
	add.s64 	%rd32, %rd31, %rd4;
	shl.b64 	%rd33, %rd32, 2;
	add.s64 	%rd34, %rd33, %rd1;
	add.s64 	%rd41, %rd34, 256;
	add.s64 	%rd35, %rd3, %rd31;
	shl.b64 	%rd36, %rd35, 2;
	add.s64 	%rd37, %rd36, %rd2;
	add.s64 	%rd40, %rd37, 256;
$L__BB4_9:
	ld.global.u8 	%rs5, [%rd40+-256];
	ld.global.u8 	%rs6, [%rd40+-255];
	ld.global.u8 	%rs7, [%rd40+-254];
	ld.global.u8 	%rs8, [%rd40+-253];
	st.global.u8 	[%rd41+-256], %rs5;
	st.global.u8 	[%rd41+-255], %rs6;
	st.global.u8 	[%rd41+-254], %rs7;
	st.global.u8 	[%rd41+-253], %rs8;
	ld.global.u8 	%rs9, [%rd40+-128];
	ld.global.u8 	%rs10, [%rd40+-127];
	ld.global.u8 	%rs11, [%rd40+-126];
	ld.global.u8 	%rs12, [%rd40+-125];
	st.global.u8 	[%rd41+-128], %rs9;
	st.global.u8 	[%rd41+-127], %rs10;
	st.global.u8 	[%rd41+-126], %rs11;
	st.global.u8 	[%rd41+-125], %rs12;
	ld.global.u8 	%rs13, [%rd40];
	ld.global.u8 	%rs14, [%rd40+1];
	ld.global.u8 	%rs15, [%rd40+2];
	ld.global.u8 	%rs16, [%rd40+3];
	st.global.u8 	[%rd41], %rs13;
	st.global.u8 	[%rd41+1], %rs14;
	st.global.u8 	[%rd41+2], %rs15;
	st.global.u8 	[%rd41+3], %rs16;
	ld.global.u8 	%rs17, [%rd40+128];
	ld.global.u8 	%rs18, [%rd40+129];
	ld.global.u8 	%rs19, [%rd40+130];
	ld.global.u8 	%rs20, [%rd40+131];
	st.global.u8 	[%rd41+128], %rs17;
	st.global.u8 	[%rd41+129], %rs18;
	st.global.u8 	[%rd41+130], %rs19;
	st.global.u8 	[%rd41+131], %rs20;
	add.s32 	%r35, %r35, 128;
	add.s64 	%rd41, %rd41, 512;
	add.s64 	%rd40, %rd40, 512;
	setp.lt.s32 	%p6, %r35, %r16;
	@%p6 bra 	$L__BB4_9;
$L__BB4_10:
	ret;

}
	// .globl	_Z7scan_2dP6clausePiiiii
.visible .entry _Z7scan_2dP6clausePiiiii(
	.param .u64 .ptr .align 1 _Z7scan_2dP6clausePiiiii_param_0,
	.param .u64 .ptr .align 1 _Z7scan_2dP6clausePiiiii_param_1,
	.param .u32 _Z7scan_2dP6clausePiiiii_param_2,
	.param .u32 _Z7scan_2dP6clausePiiiii_param_3,
	.param .u32 _Z7scan_2dP6clausePiiiii_param_4,
	.param .u32 _Z7scan_2dP6clausePiiiii_param_5
)
{
	.reg .pred 	%p<43>;
	.reg .b16 	%rs<3>;
	.reg .b32 	%r<100>;
	.reg .b64 	%rd<15>;
	// demoted variable
	.shared .align 4 .b8 _ZZ7scan_2dP6clausePiiiiiE8partials[132];
	// demoted variable
	.shared .align 4 .u32 _ZZ7scan_2dP6clausePiiiiiE4prev;
	ld.param.u64 	%rd4, [_Z7scan_2dP6clausePiiiii_param_0];
	ld.param.u64 	%rd5, [_Z7scan_2dP6clausePiiiii_param_1];
	ld.param.u32 	%r15, [_Z7scan_2dP6clausePiiiii_param_2];
	ld.param.u32 	%r16, [_Z7scan_2dP6clausePiiiii_param_3];
	ld.param.u32 	%r17, [_Z7scan_2dP6clausePiiiii_param_4];
	ld.param.u32 	%r18, [_Z7scan_2dP6clausePiiiii_param_5];
	mov.u32 	%r1, %ctaid.x;
	mov.u32 	%r2, %tid.x;
	mad.lo.s32 	%r99, %r18, %r1, %r2;
	and.b32  	%r4, %r2, 31;
	setp.ne.s32 	%p1, %r99, 0;
	@%p1 bra 	$L__BB5_2;
	mov.b32 	%r19, 0;
	st.shared.u32 	[_ZZ7scan_2dP6clausePiiiiiE8partials], %r19;
	st.shared.u32 	[_ZZ7scan_2dP6clausePiiiiiE4prev], %r19;
$L__BB5_2:
	bar.sync 	0;
	setp.lt.s32 	%p2, %r17, 1;
	setp.ge.s32 	%p3, %r99, %r15;
	or.pred  	%p4, %p2, %p3;
	@%p4 bra 	$L__BB5_13;
	shr.u32 	%r21, %r2, 3;
	and.b32  	%r22, %r21, 124;
	mov.u32 	%r23, _ZZ7scan_2dP6clausePiiiiiE8partials;
	add.s32 	%r5, %r23, %r22;
	shl.b32 	%r24, %r4, 2;
	add.s32 	%r6, %r23, %r24;
	and.b32  	%r7, %r99, 1023;
	cvta.to.global.u64 	%rd6, %rd4;
	add.s64 	%rd1, %rd6, 3;
	cvta.to.global.u64 	%rd2, %rd5;
	mov.b32 	%r97, 0;
$L__BB5_4:
	setp.ne.s32 	%p5, %r4, 31;
	mul.wide.s32 	%rd3, %r99, 4;
	add.s64 	%rd7, %rd1, %rd3;
	rem.s32 	%r10, %r99, %r16;
	min.s32 	%r25, %r4, %r10;
	ld.global.u8 	%rs1, [%rd7];
	and.b16  	%rs2, %rs1, 7;
	setp.eq.s16 	%p6, %rs2, 0;
	selp.b32 	%r26, -2147483647, 0, %p6;
	shfl.sync.up.b32	%r27|%p7, %r26, 1, 0, -1;
	and.b32  	%r28, %r27, 2147483647;
	setp.gt.s32 	%p8, %r25, 0;
	selp.b32 	%r29, %r28, 0, %p8;
	add.s32 	%r30, %r29, %r26;
	shfl.sync.up.b32	%r31|%p9, %r30, 2, 0, -1;
	setp.lt.s32 	%p10, %r25, 2;
	and.b32  	%r32, %r31, 2147483647;
	selp.b32 	%r33, 0, %r32, %p10;
	add.s32 	%r34, %r33, %r30;
	shfl.sync.up.b32	%r35|%p11, %r34, 4, 0, -1;
	setp.lt.s32 	%p12, %r25, 4;
	and.b32  	%r36, %r35, 2147483647;
	selp.b32 	%r37, 0, %r36, %p12;
	add.s32 	%r38, %r37, %r34;
	shfl.sync.up.b32	%r39|%p13, %r38, 8, 0, -1;
	setp.lt.s32 	%p14, %r25, 8;
	and.b32  	%r40, %r39, 2147483647;
	selp.b32 	%r41, 0, %r40, %p14;
	add.s32 	%r42, %r41, %r38;
	shfl.sync.up.b32	%r43|%p15, %r42, 16, 0, -1;
	setp.lt.s32 	%p16, %r25, 16;
	and.b32  	%r44, %r43, 2147483647;
	selp.b32 	%r45, 0, %r44, %p16;
	add.s32 	%r11, %r45, %r42;
	@%p5 bra 	$L__BB5_6;
	st.shared.u32 	[%r5+4], %r11;
$L__BB5_6:
	setp.gt.u32 	%p17, %r2, 31;
	bar.sync 	0;
	@%p17 bra 	$L__BB5_8;
	setp.lt.u32 	%p18, %r4, 16;
	setp.lt.u32 	%p19, %r4, 8;
	setp.lt.u32 	%p20, %r4, 4;
	setp.lt.u32 	%p21, %r4, 2;
	setp.eq.s32 	%p22, %r4, 0;
	ld.shared.u32 	%r46, [%r6];
	shfl.sync.up.b32	%r47|%p23, %r46, 1, 0, -1;
	and.b32  	%r48, %r47, 2147483647;
	selp.b32 	%r49, 0, %r48, %p22;
	add.s32 	%r50, %r49, %r46;
	shfl.sync.up.b32	%r51|%p24, %r50, 2, 0, -1;
	and.b32  	%r52, %r51, 2147483647;
	selp.b32 	%r53, 0, %r52, %p21;
	add.s32 	%r54, %r53, %r50;
	shfl.sync.up.b32	%r55|%p25, %r54, 4, 0, -1;
	and.b32  	%r56, %r55, 2147483647;
	selp.b32 	%r57, 0, %r56, %p20;
	add.s32 	%r58, %r57, %r54;
	shfl.sync.up.b32	%r59|%p26, %r58, 8, 0, -1;
	and.b32  	%r60, %r59, 2147483647;
	selp.b32 	%r61, 0, %r60, %p19;
	add.s32 	%r62, %r61, %r58;
	shfl.sync.up.b32	%r63|%p27, %r62, 16, 0, -1;
	and.b32  	%r64, %r63, 2147483647;
	selp.b32 	%r65, 0, %r64, %p18;
	add.s32 	%r66, %r65, %r62;
	st.shared.u32 	[%r6], %r66;
$L__BB5_8:
	bar.sync 	0;
	setp.gt.s32 	%p28, %r97, %r10;
	@%p28 bra 	$L__BB5_10;
	ld.shared.u32 	%r67, [_ZZ7scan_2dP6clausePiiiiiE4prev];
	add.s32 	%r68, %r67, %r11;
	add.s64 	%rd8, %rd2, %rd3;
	st.global.u32 	[%rd8], %r68;
$L__BB5_10:
	setp.ne.s32 	%p29, %r7, 1023;
	bar.sync 	0;
	@%p29 bra 	$L__BB5_12;
	and.b32  	%r69, %r11, 2147483647;
	st.shared.u32 	[_ZZ7scan_2dP6clausePiiiiiE4prev], %r69;
$L__BB5_12:
	add.s32 	%r99, %r99, 1024;
	add.s32 	%r97, %r97, 1024;
	setp.lt.s32 	%p30, %r99, %r15;
	@%p30 bra 	$L__BB5_4;
$L__BB5_13:
	and.b32  	%r70, %r99, 1023;
	setp.ne.s32 	%p31, %r70, 1023;
	@%p31 bra 	$L__BB5_16;
	ld.shared.u32 	%r71, [_ZZ7scan_2dP6clausePiiiiiE4prev];
	mul.wide.u32 	%rd9, %r1, 4;
	mov.u64 	%rd10, d_p;
	add.s64 	%rd11, %rd10, %rd9;
	st.global.u32 	[%rd11], %r71;
	membar.gl;
	atom.global.add.u32 	%r72, [id], 1;
	mov.u32 	%r73, %nctaid.x;
	add.s32 	%r74, %r73, -1;
	setp.ne.s32 	%p32, %r72, %r74;
	@%p32 bra 	$L__BB5_16;
	mov.b32 	%r75, 0;
	st.global.u32 	[id], %r75;
	mul.wide.u32 	%rd12, %r4, 4;
	add.s64 	%rd14, %rd10, %rd12;
	ld.global.u32 	%r76, [%rd14];
	shfl.sync.up.b32	%r77|%p33, %r76, 1, 0, -1;
	setp.eq.s32 	%p34, %r4, 0;
	and.b32  	%r78, %r77, 2147483647;
	selp.b32 	%r79, 0, %r78, %p34;
	add.s32 	%r80, %r79, %r76;
	shfl.sync.up.b32	%r81|%p35, %r80, 2, 0, -1;
	setp.lt.u32 	%p36, %r4, 2;
	and.b32  	%r82, %r81, 2147483647;
	selp.b32 	%r83, 0, %r82, %p36;
	add.s32 	%r84, %r83, %r80;
	shfl.sync.up.b32	%r85|%p37, %r84, 4, 0, -1;
	setp.lt.u32 	%p38, %r4, 4;
	and.b32  	%r86, %r85, 2147483647;
	selp.b32 	%r87, 0, %r86, %p38;
	add.s32 	%r88, %r87, %r84;
	shfl.sync.up.b32	%r89|%p39, %r88, 8, 0, -1;
	setp.lt.u32 	%p40, %r4, 8;
	and.b32  	%r90, %r89, 2147483647;
	selp.b32 	%r91, 0, %r90, %p40;
	add.s32 	%r92, %r91, %r88;
	shfl.sync.up.b32	%r93|%p41, %r92, 16, 0, -1;
	setp.lt.u32 	%p42, %r4, 16;
	and.b32  	%r94, %r93, 2147483647;
	selp.b32 	%r95, 0, %r94, %p42;
	add.s32 	%r96, %r95, %r92;
	st.global.u32 	[%rd14], %r96;
$L__BB5_16:
	ret;

}
	// .globl	_Z10scatter_2dP6clauseS0_Pii
.visible .entry _Z10scatter_2dP6clauseS0_Pii(
	.param .u64 .ptr .align 1 _Z10scatter_2dP6clauseS0_Pii_param_0,
	.param .u64 .ptr .align 1 _Z10scatter_2dP6clauseS0_Pii_param_1,
	.param .u64 .ptr .align 1 _Z10scatter_2dP6clauseS0_Pii_param_2,
	.param .u32 _Z10scatter_2dP6clauseS0_Pii_param_3
)
{
	.reg .pred 	%p<11>;
	.reg .b16 	%rs<21>;
	.reg .b32 	%r<57>;
	.reg .b64 	%rd<53>;

	ld.param.u64 	%rd17, [_Z10scatter_2dP6clauseS0_Pii_param_0];
	ld.param.u64 	%rd18, [_Z10scatter_2dP6clauseS0_Pii_param_1];
	ld.param.u64 	%rd19, [_Z10scatter_2dP6clauseS0_Pii_param_2];
	ld.param.u32 	%r12, [_Z10scatter_2dP6clauseS0_Pii_param_3];
	cvta.to.global.u64 	%rd1, %rd18;
	cvta.to.global.u64 	%rd2, %rd17;
	cvta.to.global.u64 	%rd3, %rd19;
	mov.u32 	%r13, %ctaid.x;
	shl.b32 	%r14, %r13, 5;
	mov.u32 	%r1, %tid.x;
	shr.u32 	%r15, %r1, 5;
	or.b32  	%r2, %r14, %r15;
	mul.lo.s32 	%r16, %r12, %r2;
	cvt.s64.s32 	%rd4, %r16;
	and.b32  	%r56, %r1, 31;
	setp.ge.s32 	%p1, %r56, %r12;
	@%p1 bra 	$L__BB6_7;
	not.b32 	%r17, %r56;
	add.s32 	%r4, %r12, %r17;
	and.b32  	%r18, %r4, 96;
	setp.eq.s32 	%p2, %r18, 96;
	@%p2 bra 	$L__BB6_4;
	shr.u32 	%r19, %r4, 5;
	add.s32 	%r20, %r19, 1;
	and.b32  	%r21, %r20, 3;
	neg.s32 	%r54, %r21;
	cvt.u64.u32 	%rd20, %r1;
	and.b64  	%rd21, %rd20, 31;
	add.s64 	%rd22, %rd4, %rd21;
	shl.b64 	%rd23, %rd22, 2;
	add.s64 	%rd50, %rd3, %rd23;
	add.s64 	%rd24, %rd23, %rd2;
	add.s64 	%rd49, %rd24, 3;
	shl.b32 	%r22, %r20, 5;
	and.b32  	%r23, %r22, 96;
	or.b32  	%r56, %r23, %r56;
$L__BB6_3:
	.pragma "nounroll";
	ld.global.u32 	%r24, [%rd50];
	add.s32 	%r25, %r24, -1;
	ld.global.u32 	%r26, [valid_f];
	sub.s32 	%r27, %r2, %r24;
	add.s32 	%r28, %r27, %r26;
	setp.lt.s32 	%p3, %r24, 0;
	selp.b32 	%r29, %r25, %r28, %p3;
	cvt.u64.u32 	%rd25, %r29;
	add.s64 	%rd26, %rd25, %rd4;
	shl.b64 	%rd27, %rd26, 2;
	add.s64 	%rd28, %rd1, %rd27;
	ld.global.u8 	%rs1, [%rd49+-3];
	ld.global.u8 	%rs2, [%rd49+-2];
	ld.global.u8 	%rs3, [%rd49+-1];
	ld.global.u8 	%rs4, [%rd49];
	st.global.u8 	[%rd28], %rs1;
	st.global.u8 	[%rd28+1], %rs2;
	st.global.u8 	[%rd28+2], %rs3;
	st.global.u8 	[%rd28+3], %rs4;
	add.s32 	%r54, %r54, 1;
	setp.ne.s32 	%p4, %r54, 0;
	add.s64 	%rd50, %rd50, 128;
	add.s64 	%rd49, %rd49, 128;
	@%p4 bra 	$L__BB6_3;
$L__BB6_4:
	setp.lt.u32 	%p5, %r4, 96;
	@%p5 bra 	$L__BB6_7;
	cvt.u64.u32 	%rd29, %r56;
	add.s64 	%rd30, %rd4, %rd29;
	shl.b64 	%rd31, %rd30, 2;
	add.s64 	%rd32, %rd31, 256;
	add.s64 	%rd52, %rd3, %rd32;
	add.s64 	%rd51, %rd2, %rd32;
$L__BB6_6:
	ld.global.u32 	%r30, [%rd52+-256];
	add.s32 	%r31, %r30, -1;
	ld.global.u32 	%r32, [valid_f];
	sub.s32 	%r33, %r2, %r30;
	add.s32 	%r34, %r33, %r32;
	setp.lt.s32 	%p6, %r30, 0;
	selp.b32 	%r35, %r31, %r34, %p6;
	cvt.u64.u32 	%rd33, %r35;
	add.s64 	%rd34, %rd33, %rd4;
	shl.b64 	%rd35, %rd34, 2;
	add.s64 	%rd36, %rd1, %rd35;
	ld.global.u8 	%rs5, [%rd51+-256];
	ld.global.u8 	%rs6, [%rd51+-255];
	ld.global.u8 	%rs7, [%rd51+-254];
	ld.global.u8 	%rs8, [%rd51+-253];
	st.global.u8 	[%rd36], %rs5;
	st.global.u8 	[%rd36+1], %rs6;
	st.global.u8 	[%rd36+2], %rs7;
	st.global.u8 	[%rd36+3], %rs8;
	ld.global.u32 	%r36, [%rd52+-128];
	add.s32 	%r37, %r36, -1;
	ld.global.u32 	%r38, [valid_f];
	sub.s32 	%r39, %r2, %r36;
	add.s32 	%r40, %r39, %r38;
	setp.lt.s32 	%p7, %r36, 0;
	selp.b32 	%r41, %r37, %r40, %p7;
	cvt.u64.u32 	%rd37, %r41;
	add.s64 	%rd38, %rd37, %rd4;
	shl.b64 	%rd39, %rd38, 2;
	add.s64 	%rd40, %rd1, %rd39;
	ld.global.u8 	%rs9, [%rd51+-128];
	ld.global.u8 	%rs10, [%rd51+-127];
	ld.global.u8 	%rs11, [%rd51+-126];
	ld.global.u8 	%rs12, [%rd51+-125];
	st.global.u8 	[%rd40], %rs9;
	st.global.u8 	[%rd40+1], %rs10;
	st.global.u8 	[%rd40+2], %rs11;
	st.global.u8 	[%rd40+3], %rs12;
	ld.global.u32 	%r42, [%rd52];
	add.s32 	%r43, %r42, -1;
	ld.global.u32 	%r44, [valid_f];
	sub.s32 	%r45, %r2, %r42;
	add.s32 	%r46, %r45, %r44;
	setp.lt.s32 	%p8, %r42, 0;
	selp.b32 	%r47, %r43, %r46, %p8;
	cvt.u64.u32 	%rd41, %r47;
	add.s64 	%rd42, %rd41, %rd4;
	shl.b64 	%rd43, %rd42, 2;
	add.s64 	%rd44, %rd1, %rd43;
	ld.global.u8 	%rs13, [%rd51];
	ld.global.u8 	%rs14, [%rd51+1];
	ld.global.u8 	%rs15, [%rd51+2];
	ld.global.u8 	%rs16, [%rd51+3];
	st.global.u8 	[%rd44], %rs13;
	st.global.u8 	[%rd44+1], %rs14;
	st.global.u8 	[%rd44+2], %rs15;
	st.global.u8 	[%rd44+3], %rs16;
	ld.global.u32 	%r48, [%rd52+128];
	add.s32 	%r49, %r48, -1;
	ld.global.u32 	%r50, [valid_f];
	sub.s32 	%r51, %r2, %r48;
	add.s32 	%r52, %r51, %r50;
	setp.lt.s32 	%p9, %r48, 0;
	selp.b32 	%r53, %r49, %r52, %p9;
	cvt.u64.u32 	%rd45, %r53;
	add.s64 	%rd46, %rd45, %rd4;
	shl.b64 	%rd47, %rd46, 2;
	add.s64 	%rd48, %rd1, %rd47;
	ld.global.u8 	%rs17, [%rd51+128];
	ld.global.u8 	%rs18, [%rd51+129];
	ld.global.u8 	%rs19, [%rd51+130];
	ld.global.u8 	%rs20, [%rd51+131];
	st.global.u8 	[%rd48], %rs17;
	st.global.u8 	[%rd48+1], %rs18;
	st.global.u8 	[%rd48+2], %rs19;
	st.global.u8 	[%rd48+3], %rs20;
	add.s32 	%r56, %r56, 128;
	add.s64 	%rd52, %rd52, 512;
	add.s64 	%rd51, %rd51, 512;
	setp.lt.s32 	%p10, %r56, %r12;
	@%p10 bra 	$L__BB6_6;
$L__BB6_7:
	ret;

}


// ===== COMPILED SASS (sm_100) =====

	.target	sm_100

	.elftype	@"ET_EXEC"


//--------------------- .note.nv.tkinfo           --------------------------
	.section	.note.nv.tkinfo,"",@"SHT_NOTE"
	.sectionflags	@"SHF_NOTE_NV_TKINFO"
	.tkinfo
        /*0018*/ 	.word	0x00000002
        /*0030*/ 	.string	""
        /*0030*/ 	.string	"ptxas"
        /*0030*/ 	.string	"Cuda compilation tools, release 13.0, V13.0.88"
        /*0030*/ 	.string	"Build cuda_13.0.r13.0/compiler.36424714_0"
        /*0030*/ 	.string	"-arch sm_100 -m 64 "



//--------------------- .note.nv.cuinfo           --------------------------
	.section	.note.nv.cuinfo,"",@"SHT_NOTE"
	.sectionflags	@"SHF_NOTE_NV_CUINFO"
        /*0018*/ 	.short	0x0002
        /*001a*/ 	.short	0x0064
        /*001c*/ 	.short	0x0082
	.zero		2


//--------------------- .nv.info                  --------------------------
	.section	.nv.info,"",@"SHT_CUDA_INFO"
	.align	4


	//----- nvinfo : EIATTR_REGCOUNT
	.align		4
        /*0000*/ 	.byte	0x04, 0x2f
        /*0002*/ 	.short	(.L_5 - .L_4)
	.align		4
.L_4:
        /*0004*/ 	.word	index@(_Z10preprocessP6clausePji)
        /*0008*/ 	.word	0x00000020


	//----- nvinfo : EIATTR_FRAME_SIZE
	.align		4
.L_5:
        /*000c*/ 	.byte	0x04, 0x11
        /*000e*/ 	.short	(.L_7 - .L_6)
	.align		4
.L_6:
        /*0010*/ 	.word	index@(_Z10preprocessP6clausePji)
        /*0014*/ 	.word	0x00000008


	//----- nvinfo : EIATTR_REGCOUNT
	.align		4
.L_7:
        /*0018*/ 	.byte	0x04, 0x2f
        /*001a*/ 	.short	(.L_9 - .L_8)
	.align		4
.L_8:
        /*001c*/ 	.word	index@(_Z10sat_kernelP6clauseS0_Pjii)
        /*0020*/ 	.word	0x0000001a


	//----- nvinfo : EIATTR_FRAME_SIZE
	.align		4
.L_9:
        /*0024*/ 	.byte	0x04, 0x11
        /*0026*/ 	.short	(.L_11 - .L_10)
	.align		4
.L_10:
        /*0028*/ 	.word	index@(_Z10sat_kernelP6clauseS0_Pjii)
        /*002c*/ 	.word	0x00000008


	//----- nvinfo : EIATTR_REGCOUNT
	.align		4
.L_11:
        /*0030*/ 	.byte	0x04, 0x2f
        /*0032*/ 	.short	(.L_13 - .L_12)
	.align		4
.L_12:
        /*0034*/ 	.word	index@(_Z7scan_1dPjiii)
        /*0038*/ 	.word	0x00000017


	//----- nvinfo : EIATTR_FRAME_SIZE
	.align		4
.L_13:
        /*003c*/ 	.byte	0x04, 0x11
        /*003e*/ 	.short	(.L_15 - .L_14)
	.align		4
.L_14:
        /*0040*/ 	.word	index@(_Z7scan_1dPjiii)
        /*0044*/ 	.word	0x00000000


	//----- nvinfo : EIATTR_REGCOUNT
	.align		4
.L_15:
        /*0048*/ 	.byte	0x04, 0x2f
        /*004a*/ 	.short	(.L_17 - .L_16)
	.align		4
.L_16:
        /*004c*/ 	.word	index@(_Z12propagate_1dPjiii)
        /*0050*/ 	.word	0x0000000e


	//----- nvinfo : EIATTR_FRAME_SIZE
	.align		4
.L_17:
        /*0054*/ 	.byte	0x04, 0x11
        /*0056*/ 	.short	(.L_19 - .L_18)
	.align		4
.L_18:
        /*0058*/ 	.word	index@(_Z12propagate_1dPjiii)
        /*005c*/ 	.word	0x00000000


	//----- nvinfo : EIATTR_REGCOUNT
	.align		4
.L_19:
        /*0060*/ 	.byte	0x04, 0x2f
        /*0062*/ 	.short	(.L_21 - .L_20)
	.align		4
.L_20:
        /*0064*/ 	.word	index@(_Z10scatter_1dP6clauseS0_Piii)
        /*0068*/ 	.word	0x0000001a


	//----- nvinfo : EIATTR_FRAME_SIZE
	.align		4
.L_21:
        /*006c*/ 	.byte	0x04, 0x11
        /*006e*/ 	.short	(.L_23 - .L_22)
	.align		4
.L_22:
        /*0070*/ 	.word	index@(_Z10scatter_1dP6clauseS0_Piii)
        /*0074*/ 	.word	0x00000000


	//----- nvinfo : EIATTR_REGCOUNT
	.align		4
.L_23:
        /*0078*/ 	.byte	0x04, 0x2f
        /*007a*/ 	.short	(.L_25 - .L_24)
	.align		4
.L_24:
        /*007c*/ 	.word	index@(_Z7scan_2dP6clausePiiiii)
        /*0080*/ 	.word	0x00000019


	//----- nvinfo : EIATTR_FRAME_SIZE
	.align		4
.L_25:
        /*0084*/ 	.byte	0x04, 0x11
        /*0086*/ 	.short	(.L_27 - .L_26)
	.align		4
.L_26:
        /*0088*/ 	.word	index@(_Z7scan_2dP6clausePiiiii)
        /*008c*/ 	.word	0x00000000


	//----- nvinfo : EIATTR_REGCOUNT
	.align		4
.L_27:
        /*0090*/ 	.byte	0x04, 0x2f
        /*0092*/ 	.short	(.L_29 - .L_28)
	.align		4
.L_28:
        /*0094*/ 	.word	index@(_Z10scatter_2dP6clauseS0_Pii)
        /*0098*/ 	.word	0x00000020


	//----- nvinfo : EIATTR_FRAME_SIZE
	.align		4
.L_29:
        /*009c*/ 	.byte	0x04, 0x11
        /*009e*/ 	.short	(.L_31 - .L_30)
	.align		4
.L_30:
        /*00a0*/ 	.word	index@(_Z10scatter_2dP6clauseS0_Pii)
        /*00a4*/ 	.word	0x00000000


	//----- nvinfo : EIATTR_MIN_STACK_SIZE
	.align		4
.L_31:
        /*00a8*/ 	.byte	0x04, 0x12
        /*00aa*/ 	.short	(.L_33 - .L_32)
	.align		4
.L_32:
        /*00ac*/ 	.word	index@(_Z10scatter_2dP6clauseS0_Pii)
        /*00b0*/ 	.word	0x00000000


	//----- nvinfo : EIATTR_MIN_STACK_SIZE
	.align		4
.L_33:
        /*00b4*/ 	.byte	0x04, 0x12
        /*00b6*/ 	.short	(.L_35 - .L_34)
	.align		4
.L_34:
        /*00b8*/ 	.word	index@(_Z7scan_2dP6clausePiiiii)
        /*00bc*/ 	.word	0x00000000


	//----- nvinfo : EIATTR_MIN_STACK_SIZE
	.align		4
.L_35:
        /*00c0*/ 	.byte	0x04, 0x12
        /*00c2*/ 	.short	(.L_37 - .L_36)
	.align		4
.L_36:
        /*00c4*/ 	.word	index@(_Z10scatter_1dP6clauseS0_Piii)
        /*00c8*/ 	.word	0x00000000


	//----- nvinfo : EIATTR_MIN_STACK_SIZE
	.align		4
.L_37:
        /*00cc*/ 	.byte	0x04, 0x12
        /*00ce*/ 	.short	(.L_39 - .L_38)
	.align		4
.L_38:
        /*00d0*/ 	.word	index@(_Z12propagate_1dPjiii)
        /*00d4*/ 	.word	0x00000000


	//----- nvinfo : EIATTR_MIN_STACK_SIZE
	.align		4
.L_39:
        /*00d8*/ 	.byte	0x04, 0x12
        /*00da*/ 	.short	(.L_41 - .L_40)
	.align		4
.L_40:
        /*00dc*/ 	.word	index@(_Z7scan_1dPjiii)
        /*00e0*/ 	.word	0x00000000


	//----- nvinfo : EIATTR_MIN_STACK_SIZE
	.align		4
.L_41:
        /*00e4*/ 	.byte	0x04, 0x12
        /*00e6*/ 	.short	(.L_43 - .L_42)
	.align		4
.L_42:
        /*00e8*/ 	.word	index@(_Z10sat_kernelP6clauseS0_Pjii)
        /*00ec*/ 	.word	0x00000008


	//----- nvinfo : EIATTR_MIN_STACK_SIZE
	.align		4
.L_43:
        /*00f0*/ 	.byte	0x04, 0x12
        /*00f2*/ 	.short	(.L_45 - .L_44)
	.align		4
.L_44:
        /*00f4*/ 	.word	index@(_Z10preprocessP6clausePji)
        /*00f8*/ 	.word	0x00000008
.L_45:


//--------------------- .nv.compat                --------------------------
	.section	.nv.compat,"",@"SHT_CUDA_COMPAT_INFO"
	.align	4
        /*0000*/ 	.byte	0x02, 0x09, 0x00, 0x00, 0x02, 0x02, 0x01, 0x00, 0x02, 0x05, 0x05, 0x00, 0x03, 0x07, 0x01, 0x01
        /*0010*/ 	.byte	0x02, 0x03, 0x00, 0x00, 0x02, 0x06, 0x01, 0x00, 0x04, 0x0b, 0x08, 0x00, 0x09, 0x00, 0x00, 0x00
        /*0020*/ 	.byte	0x00, 0x00, 0x00, 0x00


//--------------------- .nv.info._Z10scatter_2dP6clauseS0_Pii --------------------------
	.section	.nv.info._Z10scatter_2dP6clauseS0_Pii,"",@"SHT_CUDA_INFO"
	.sectionflags	@""
	.align	4


	//----- nvinfo : EIATTR_CUDA_API_VERSION
	.align		4
        /*0000*/ 	.byte	0x04, 0x37
        /*0002*/ 	.short	(.L_47 - .L_46)
.L_46:
        /*0004*/ 	.word	0x00000082


	//----- nvinfo : EIATTR_KPARAM_INFO
	.align		4
.L_47:
        /*0008*/ 	.byte	0x04, 0x17
        /*000a*/ 	.short	(.L_49 - .L_48)
.L_48:
        /*000c*/ 	.word	0x00000000
        /*0010*/ 	.short	0x0003
        /*0012*/ 	.short	0x0018
        /*0014*/ 	.byte	0x00, 0xf0, 0x11, 0x00


	//----- nvinfo : EIATTR_KPARAM_INFO
	.align		4
.L_49:
        /*0018*/ 	.byte	0x04, 0x17
        /*001a*/ 	.short	(.L_51 - .L_50)
.L_50:
        /*001c*/ 	.word	0x00000000
        /*0020*/ 	.short	0x0002
        /*0022*/ 	.short	0x0010
        /*0024*/ 	.byte	0x00, 0xf5, 0x21, 0x00


	//----- nvinfo : EIATTR_KPARAM_INFO
	.align		4
.L_51:
        /*0028*/ 	.byte	0x04, 0x17
        /*002a*/ 	.short	(.L_53 - .L_52)
.L_52:
        /*002c*/ 	.word	0x00000000
        /*0030*/ 	.short	0x0001
        /*0032*/ 	.short	0x0008
        /*0034*/ 	.byte	0x00, 0xf5, 0x21, 0x00


	//----- nvinfo : EIATTR_KPARAM_INFO
	.align		4
.L_53:
        /*0038*/ 	.byte	0x04, 0x17
        /*003a*/ 	.short	(.L_55 - .L_54)
.L_54:
        /*003c*/ 	.word	0x00000000
        /*0040*/ 	.short	0x0000
        /*0042*/ 	.short	0x0000
        /*0044*/ 	.byte	0x00, 0xf5, 0x21, 0x00


	//----- nvinfo : EIATTR_SPARSE_MMA_MASK
	.align		4
.L_55:
        /*0048*/ 	.byte	0x03, 0x50
        /*004a*/ 	.short	0x0000


	//----- nvinfo : EIATTR_MAXREG_COUNT
	.align		4
        /*004c*/ 	.byte	0x03, 0x1b
        /*004e*/ 	.short	0x00ff


	//----- nvinfo : EIATTR_MERCURY_ISA_VERSION
	.align		4
        /*0050*/ 	.byte	0x03, 0x5f
        /*0052*/ 	.short	0x0101


	//----- nvinfo : EIATTR_VRC_CTA_INIT_COUNT
	.align		4
        /*0054*/ 	.byte	0x02, 0x4a
	.zero		1
	.zero		1


	//----- nvinfo : EIATTR_EXIT_INSTR_OFFSETS
	.align		4
        /*0058*/ 	.byte	0x04, 0x1c
        /*005a*/ 	.short	(.L_57 - .L_56)


	//   ....[0]....
.L_56:
        /*005c*/ 	.word	0x00000090


	//   ....[1]....
        /*0060*/ 	.word	0x00000400


	//   ....[2]....
        /*0064*/ 	.word	0x00000980


	//----- nvinfo : EIATTR_CRS_STACK_SIZE
	.align		4
.L_57:
        /*0068*/ 	.byte	0x04, 0x1e
        /*006a*/ 	.short	(.L_59 - .L_58)
.L_58:
        /*006c*/ 	.word	0x00000000


	//----- nvinfo : EIATTR_CBANK_PARAM_SIZE
	.align		4
.L_59:
        /*0070*/ 	.byte	0x03, 0x19
        /*0072*/ 	.short	0x001c


	//----- nvinfo : EIATTR_PARAM_CBANK
	.align		4
        /*0074*/ 	.byte	0x04, 0x0a
        /*0076*/ 	.short	(.L_61 - .L_60)
	.align		4
.L_60:
        /*0078*/ 	.word	index@(.nv.constant0._Z10scatter_2dP6clauseS0_Pii)
        /*007c*/ 	.short	0x0380
        /*007e*/ 	.short	0x001c


	//----- nvinfo : EIATTR_SW_WAR
	.align		4
.L_61:
        /*0080*/ 	.byte	0x04, 0x36
        /*0082*/ 	.short	(.L_63 - .L_62)
.L_62:
        /*0084*/ 	.word	0x00000008
.L_63:


//--------------------- .nv.info._Z7scan_2dP6clausePiiiii --------------------------
	.section	.nv.info._Z7scan_2dP6clausePiiiii,"",@"SHT_CUDA_INFO"
	.sectionflags	@""
	.align	4


	//----- nvinfo : EIATTR_CUDA_API_VERSION
	.align		4
        /*0000*/ 	.byte	0x04, 0x37
        /*0002*/ 	.short	(.L_65 - .L_64)
.L_64:
        /*0004*/ 	.word	0x00000082


	//----- nvinfo : EIATTR_KPARAM_INFO
	.align		4
.L_65:
        /*0008*/ 	.byte	0x04, 0x17
        /*000a*/ 	.short	(.L_67 - .L_66)
.L_66:
        /*000c*/ 	.word	0x00000000
        /*0010*/ 	.short	0x0005
        /*0012*/ 	.short	0x001c
        /*0014*/ 	.byte	0x00, 0xf0, 0x11, 0x00


	//----- nvinfo : EIATTR_KPARAM_INFO
	.align		4
.L_67:
        /*0018*/ 	.byte	0x04, 0x17
        /*001a*/ 	.short	(.L_69 - .L_68)
.L_68:
        /*001c*/ 	.word	0x00000000
        /*0020*/ 	.short	0x0004
        /*0022*/ 	.short	0x0018
        /*0024*/ 	.byte	0x00, 0xf0, 0x11, 0x00


	//----- nvinfo : EIATTR_KPARAM_INFO
	.align		4
.L_69:
        /*0028*/ 	.byte	0x04, 0x17
        /*002a*/ 	.short	(.L_71 - .L_70)
.L_70:
        /*002c*/ 	.word	0x00000000
        /*0030*/ 	.short	0x0003
        /*0032*/ 	.short	0x0014
        /*0034*/ 	.byte	0x00, 0xf0, 0x11, 0x00


	//----- nvinfo : EIATTR_KPARAM_INFO
	.align		4
.L_71:
        /*0038*/ 	.byte	0x04, 0x17
        /*003a*/ 	.short	(.L_73 - .L_72)
.L_72:
        /*003c*/ 	.word	0x00000000
        /*0040*/ 	.short	0x0002
        /*0042*/ 	.short	0x0010
        /*0044*/ 	.byte	0x00, 0xf0, 0x11, 0x00


	//----- nvinfo : EIATTR_KPARAM_INFO
	.align		4
.L_73:
        /*0048*/ 	.byte	0x04, 0x17
        /*004a*/ 	.short	(.L_75 - .L_74)
.L_74:
        /*004c*/ 	.word	0x00000000
        /*0050*/ 	.short	0x0001
        /*0052*/ 	.short	0x0008
        /*0054*/ 	.byte	0x00, 0xf5, 0x21, 0x00


	//----- nvinfo : EIATTR_KPARAM_INFO
	.align		4
.L_75:
        /*0058*/ 	.byte	0x04, 0x17
        /*005a*/ 	.short	(.L_77 - .L_76)
.L_76:
        /*005c*/ 	.word	0x00000000
        /*0060*/ 	.short	0x0000
        /*0062*/ 	.short	0x0000
        /*0064*/ 	.byte	0x00, 0xf5, 0x21, 0x00


	//----- nvinfo : EIATTR_SPARSE_MMA_MASK
	.align		4
.L_77:
        /*0068*/ 	.byte	0x03, 0x50
        /*006a*/ 	.short	0x0000


	//----- nvinfo : EIATTR_MAXREG_COUNT
	.align		4
        /*006c*/ 	.byte	0x03, 0x1b
        /*006e*/ 	.short	0x00ff


	//----- nvinfo : EIATTR_NUM_BARRIERS
	.align		4
        /*0070*/ 	.byte	0x02, 0x4c
        /*0072*/ 	.byte	0x01
	.zero		1


	//----- nvinfo : EIATTR_MERCURY_ISA_VERSION
	.align		4
        /*0074*/ 	.byte	0x03, 0x5f
        /*0076*/ 	.short	0x0101


	//----- nvinfo : EIATTR_INT_WARP_WIDE_INSTR_OFFSETS
	.align		4
        /*0078*/ 	.byte	0x04, 0x31
        /*007a*/ 	.short	(.L_79 - .L_78)


	//   ....[0]....
.L_78:
        /*007c*/ 	.word	0x000009f0


	//   ....[1]....
        /*0080*/ 	.word	0x00000aa0


	//----- nvinfo : EIATTR_COOP_GROUP_MASK_REGIDS
	.align		4
.L_79:
        /*0084*/ 	.byte	0x04, 0x29
        /*0086*/ 	.short	(.L_81 - .L_80)


	//   ....[0]....
.L_80:
        /*0088*/ 	.word	0xffffffff


	//   ....[1]....
        /*008c*/ 	.word	0xffffffff


	//   ....[2]....
        /*0090*/ 	.word	0xffffffff


	//   ....[3]....
        /*0094*/ 	.word	0xffffffff


	//   ....[4]....
        /*0098*/ 	.word	0xffffffff


	//   ....[5]....
        /*009c*/ 	.word	0xffffffff


	//   ....[6]....
        /*00a0*/ 	.word	0xffffffff


	//   ....[7]....
        /*00a4*/ 	.word	0xffffffff


	//   ....[8]....
        /*00a8*/ 	.word	0xffffffff


	//   ....[9]....
        /*00ac*/ 	.word	0xffffffff


	//   ....[10]....
        /*00b0*/ 	.word	0xffffffff


	//   ....[11]....
        /*00b4*/ 	.word	0xffffffff


	//   ....[12]....
        /*00b8*/ 	.word	0xffffffff


	//   ....[13]....
        /*00bc*/ 	.word	0xffffffff


	//   ....[14]....
        /*00c0*/ 	.word	0xffffffff


	//   ....[15]....
        /*00c4*/ 	.word	0x0500000f


	//   ....[16]....
        /*00c8*/ 	.word	0x0500000f


	//   ....[17]....
        /*00cc*/ 	.word	0x0500000f


	//   ....[18]....
        /*00d0*/ 	.word	0x0500000f


	//   ....[19]....
        /*00d4*/ 	.word	0x0500000f


	//   ....[20]....
        /*00d8*/ 	.word	0x0500000f


	//   ....[21]....
        /*00dc*/ 	.word	0x0500000f


	//   ....[22]....
        /*00e0*/ 	.word	0x0500000f


	//   ....[23]....
        /*00e4*/ 	.word	0x0500000f


	//   ....[24]....
        /*00e8*/ 	.word	0x0500000f


	//   ....[25]....
        /*00ec*/ 	.word	0x0500000f


	//   ....[26]....
        /*00f0*/ 	.word	0x0500000f


	//   ....[27]....
        /*00f4*/ 	.word	0x0500000f


	//   ....[28]....
        /*00f8*/ 	.word	0x0500000f


	//   ....[29]....
        /*00fc*/ 	.word	0x0500000f


	//----- nvinfo : EIATTR_COOP_GROUP_INSTR_OFFSETS
	.align		4
.L_81:
        /*0100*/ 	.byte	0x04, 0x28
        /*0102*/ 	.short	(.L_83 - .L_82)


	//   ....[0]....
.L_82:
        /*0104*/ 	.word	0x000003f0


	//   ....[1]....
        /*0108*/ 	.word	0x00000450


	//   ....[2]....
        /*010c*/ 	.word	0x000004a0


	//   ....[3]....
        /*0110*/ 	.word	0x000004f0


	//   ....[4]....
        /*0114*/ 	.word	0x00000530


	//   ....[5]....
        /*0118*/ 	.word	0x00000660


	//   ....[6]....
        /*011c*/ 	.word	0x000006a0


	//   ....[7]....
        /*0120*/ 	.word	0x000006e0


	//   ....[8]....
        /*0124*/ 	.word	0x00000720


	//   ....[9]....
        /*0128*/ 	.word	0x00000760


	//   ....[10]....
        /*012c*/ 	.word	0x00000b30


	//   ....[11]....
        /*0130*/ 	.word	0x00000b90


	//   ....[12]....
        /*0134*/ 	.word	0x00000be0


	//   ....[13]....
        /*0138*/ 	.word	0x00000c30


	//   ....[14]....
        /*013c*/ 	.word	0x00000c70


	//   ....[15]....
        /*0140*/ 	.word	0x00000d40


	//   ....[16]....
        /*0144*/ 	.word	0x00000dd0


	//   ....[17]....
        /*0148*/ 	.word	0x00000e60


	//   ....[18]....
        /*014c*/ 	.word	0x00000ef0


	//   ....[19]....
        /*0150*/ 	.word	0x00000f70


	//   ....[20]....
        /*0154*/ 	.word	0x00000ff0


	//   ....[21]....
        /*0158*/ 	.word	0x00001070


	//   ....[22]....
        /*015c*/ 	.word	0x000010f0


	//   ....[23]....
        /*0160*/ 	.word	0x00001170


	//   ....[24]....
        /*0164*/ 	.word	0x000011f0


	//   ....[25]....
        /*0168*/ 	.word	0x00001280


	//   ....[26]....
        /*016c*/ 	.word	0x00001310


	//   ....[27]....
        /*0170*/ 	.word	0x000013a0


	//   ....[28]....
        /*0174*/ 	.word	0x00001430


	//   ....[29]....
        /*0178*/ 	.word	0x000014b0


	//----- nvinfo : EIATTR_VRC_CTA_INIT_COUNT
	.align		4
.L_83:
        /*017c*/ 	.byte	0x02, 0x4a
	.zero		1
	.zero		1


	//----- nvinfo : EIATTR_EXIT_INSTR_OFFSETS
	.align		4
        /*0180*/ 	.byte	0x04, 0x1c
        /*0182*/ 	.short	(.L_85 - .L_84)


	//   ....[0]....
.L_84:
        /*0184*/ 	.word	0x00000920


	//   ....[1]....
        /*0188*/ 	.word	0x00000ad0


	//   ....[2]....
        /*018c*/ 	.word	0x00000cd0


	//----- nvinfo : EIATTR_CRS_STACK_SIZE
	.align		4
.L_85:
        /*0190*/ 	.byte	0x04, 0x1e
        /*0192*/ 	.short	(.L_87 - .L_86)
.L_86:
        /*0194*/ 	.word	0x00000000


	//----- nvinfo : EIATTR_CBANK_PARAM_SIZE
	.align		4
.L_87:
        /*0198*/ 	.byte	0x03, 0x19
        /*019a*/ 	.short	0x0020


	//----- nvinfo : EIATTR_PARAM_CBANK
	.align		4
        /*019c*/ 	.byte	0x04, 0x0a
        /*019e*/ 	.short	(.L_89 - .L_88)
	.align		4
.L_88:
        /*01a0*/ 	.word	index@(.nv.constant0._Z7scan_2dP6clausePiiiii)
        /*01a4*/ 	.short	0x0380
        /*01a6*/ 	.short	0x0020


	//----- nvinfo : EIATTR_SW_WAR
	.align		4
.L_89:
        /*01a8*/ 	.byte	0x04, 0x36
        /*01aa*/ 	.short	(.L_91 - .L_90)
.L_90:
        /*01ac*/ 	.word	0x00000008
.L_91:


//--------------------- .nv.info._Z10scatter_1dP6clauseS0_Piii --------------------------
	.section	.nv.info._Z10scatter_1dP6clauseS0_Piii,"",@"SHT_CUDA_INFO"
	.sectionflags	@""
	.align	4


	//----- nvinfo : EIATTR_CUDA_API_VERSION
	.align		4
        /*0000*/ 	.byte	0x04, 0x37
        /*0002*/ 	.short	(.L_93 - .L_92)
.L_92:
        /*0004*/ 	.word	0x00000082


	//----- nvinfo : EIATTR_KPARAM_INFO
	.align		4
.L_93:
        /*0008*/ 	.byte	0x04, 0x17
        /*000a*/ 	.short	(.L_95 - .L_94)
.L_94:
        /*000c*/ 	.word	0x00000000
        /*0010*/ 	.short	0x0004
        /*0012*/ 	.short	0x001c
        /*0014*/ 	.byte	0x00, 0xf0, 0x11, 0x00


	//----- nvinfo : EIATTR_KPARAM_INFO
	.align		4
.L_95:
        /*0018*/ 	.byte	0x04, 0x17
        /*001a*/ 	.short	(.L_97 - .L_96)
.L_96:
        /*001c*/ 	.word	0x00000000
        /*0020*/ 	.short	0x0003
        /*0022*/ 	.short	0x0018
        /*0024*/ 	.byte	0x00, 0xf0, 0x11, 0x00


	//----- nvinfo : EIATTR_KPARAM_INFO
	.align		4
.L_97:
        /*0028*/ 	.byte	0x04, 0x17
        /*002a*/ 	.short	(.L_99 - .L_98)
.L_98:
        /*002c*/ 	.word	0x00000000
        /*0030*/ 	.short	0x0002
        /*0032*/ 	.short	0x0010
        /*0034*/ 	.byte	0x00, 0xf5, 0x21, 0x00


	//----- nvinfo : EIATTR_KPARAM_INFO
	.align		4
.L_99:
        /*0038*/ 	.byte	0x04, 0x17
        /*003a*/ 	.short	(.L_101 - .L_100)
.L_100:
        /*003c*/ 	.word	0x00000000
        /*0040*/ 	.short	0x0001
        /*0042*/ 	.short	0x0008
        /*0044*/ 	.byte	0x00, 0xf5, 0x21, 0x00


	//----- nvinfo : EIATTR_KPARAM_INFO
	.align		4
.L_101:
        /*0048*/ 	.byte	0x04, 0x17
        /*004a*/ 	.short	(.L_103 - .L_102)
.L_102:
        /*004c*/ 	.word	0x00000000
        /*0050*/ 	.short	0x0000
        /*0052*/ 	.short	0x0000
        /*0054*/ 	.byte	0x00, 0xf5, 0x21, 0x00


	//----- nvinfo : EIATTR_SPARSE_MMA_MASK
	.align		4
.L_103:
        /*0058*/ 	.byte	0x03, 0x50
        /*005a*/ 	.short	0x0000


	//----- nvinfo : EIATTR_MAXREG_COUNT
	.align		4
        /*005c*/ 	.byte	0x03, 0x1b
        /*005e*/ 	.short	0x00ff


	//----- nvinfo : EIATTR_MERCURY_ISA_VERSION
	.align		4
        /*0060*/ 	.byte	0x03, 0x5f
        /*0062*/ 	.short	0x0101


	//----- nvinfo : EIATTR_VRC_CTA_INIT_COUNT
	.align		4
        /*0064*/ 	.byte	0x02, 0x4a
	.zero		1
	.zero		1


	//----- nvinfo : EIATTR_EXIT_INSTR_OFFSETS
	.align		4
        /*0068*/ 	.byte	0x04, 0x1c
        /*006a*/ 	.short	(.L_105 - .L_104)


	//   ....[0]....
.L_104:
        /*006c*/ 	.word	0x00000100


	//   ....[1]....
        /*0070*/ 	.word	0x00000430


	//   ....[2]....
        /*0074*/ 	.word	0x000007c0


	//----- nvinfo : EIATTR_CRS_STACK_SIZE
	.align		4
.L_105:
        /*0078*/ 	.byte	0x04, 0x1e
        /*007a*/ 	.short	(.L_107 - .L_106)
.L_106:
        /*007c*/ 	.word	0x00000000


	//----- nvinfo : EIATTR_CBANK_PARAM_SIZE
	.align		4
.L_107:
        /*0080*/ 	.byte	0x03, 0x19
        /*0082*/ 	.short	0x0020


	//----- nvinfo : EIATTR_PARAM_CBANK
	.align		4
        /*0084*/ 	.byte	0x04, 0x0a
        /*0086*/ 	.short	(.L_109 - .L_108)
	.align		4
.L_108:
        /*0088*/ 	.word	index@(.nv.constant0._Z10scatter_1dP6clauseS0_Piii)
        /*008c*/ 	.short	0x0380
        /*008e*/ 	.short	0x0020


	//----- nvinfo : EIATTR_SW_WAR
	.align		4
.L_109:
        /*0090*/ 	.byte	0x04, 0x36
        /*0092*/ 	.short	(.L_111 - .L_110)
.L_110:
        /*0094*/ 	.word	0x00000008
.L_111:


//--------------------- .nv.info._Z12propagate_1dPjiii --------------------------
	.section	.nv.info._Z12propagate_1dPjiii,"",@"SHT_CUDA_INFO"
	.sectionflags	@""
	.align	4


	//----- nvinfo : EIATTR_CUDA_API_VERSION
	.align		4
        /*0000*/ 	.byte	0x04, 0x37
        /*0002*/ 	.short	(.L_113 - .L_112)
.L_112:
        /*0004*/ 	.word	0x00000082


	//----- nvinfo : EIATTR_KPARAM_INFO
	.align		4
.L_113:
        /*0008*/ 	.byte	0x04, 0x17
        /*000a*/ 	.short	(.L_115 - .L_114)
.L_114:
        /*000c*/ 	.word	0x00000000
        /*0010*/ 	.short	0x0003
        /*0012*/ 	.short	0x0010
        /*0014*/ 	.byte	0x00, 0xf0, 0x11, 0x00


	//----- nvinfo : EIATTR_KPARAM_INFO
	.align		4
.L_115:
        /*0018*/ 	.byte	0x04, 0x17
        /*001a*/ 	.short	(.L_117 - .L_116)
.L_116:
        /*001c*/ 	.word	0x00000000
        /*0020*/ 	.short	0x0002
        /*0022*/ 	.short	0x000c
        /*0024*/ 	.byte	0x00, 0xf0, 0x11, 0x00


	//----- nvinfo : EIATTR_KPARAM_INFO
	.align		4
.L_117:
        /*0028*/ 	.byte	0x04, 0x17
        /*002a*/ 	.short	(.L_119 - .L_118)
.L_118:
        /*002c*/ 	.word	0x00000000
        /*0030*/ 	.short	0x0001
        /*0032*/ 	.short	0x0008
        /*0034*/ 	.byte	0x00, 0xf0, 0x11, 0x00


	//----- nvinfo : EIATTR_KPARAM_INFO
	.align		4
.L_119:
        /*0038*/ 	.byte	0x04, 0x17
        /*003a*/ 	.short	(.L_121 - .L_120)
.L_120:
        /*003c*/ 	.word	0x00000000
        /*0040*/ 	.short	0x0000
        /*0042*/ 	.short	0x0000
        /*0044*/ 	.byte	0x00, 0xf5, 0x21, 0x00


	//----- nvinfo : EIATTR_SPARSE_MMA_MASK
	.align		4
.L_121:
        /*0048*/ 	.byte	0x03, 0x50
        /*004a*/ 	.short	0x0000


	//----- nvinfo : EIATTR_MAXREG_COUNT
	.align		4
        /*004c*/ 	.byte	0x03, 0x1b
        /*004e*/ 	.short	0x00ff


	//----- nvinfo : EIATTR_NUM_BARRIERS
	.align		4
        /*0050*/ 	.byte	0x02, 0x4c
        /*0052*/ 	.byte	0x01
	.zero		1


	//----- nvinfo : EIATTR_MERCURY_ISA_VERSION
	.align		4
        /*0054*/ 	.byte	0x03, 0x5f
        /*0056*/ 	.short	0x0101


	//----- nvinfo : EIATTR_VRC_CTA_INIT_COUNT
	.align		4
        /*0058*/ 	.byte	0x02, 0x4a
	.zero		1
	.zero		1


	//----- nvinfo : EIATTR_EXIT_INSTR_OFFSETS
	.align		4
        /*005c*/ 	.byte	0x04, 0x1c
        /*005e*/ 	.short	(.L_123 - .L_122)


	//   ....[0]....
.L_122:
        /*0060*/ 	.word	0x00000240


	//   ....[1]....
        /*0064*/ 	.word	0x00000270


	//----- nvinfo : EIATTR_CRS_STACK_SIZE
	.align		4
.L_123:
        /*0068*/ 	.byte	0x04, 0x1e
        /*006a*/ 	.short	(.L_125 - .L_124)
.L_124:
        /*006c*/ 	.word	0x00000000


	//----- nvinfo : EIATTR_CBANK_PARAM_SIZE
	.align		4
.L_125:
        /*0070*/ 	.byte	0x03, 0x19
        /*0072*/ 	.short	0x0014


	//----- nvinfo : EIATTR_PARAM_CBANK
	.align		4
        /*0074*/ 	.byte	0x04, 0x0a
        /*0076*/ 	.short	(.L_127 - .L_126)
	.align		4
.L_126:
        /*0078*/ 	.word	index@(.nv.constant0._Z12propagate_1dPjiii)
        /*007c*/ 	.short	0x0380
        /*007e*/ 	.short	0x0014


	//----- nvinfo : EIATTR_SW_WAR
	.align		4
.L_127:
        /*0080*/ 	.byte	0x04, 0x36
        /*0082*/ 	.short	(.L_129 - .L_128)
.L_128:
        /*0084*/ 	.word	0x00000008
.L_129:


//--------------------- .nv.info._Z7scan_1dPjiii  --------------------------
	.section	.nv.info._Z7scan_1dPjiii,"",@"SHT_CUDA_INFO"
	.sectionflags	@""
	.align	4


	//----- nvinfo : EIATTR_CUDA_API_VERSION
	.align		4
        /*0000*/ 	.byte	0x04, 0x37
        /*0002*/ 	.short	(.L_131 - .L_130)
.L_130:
        /*0004*/ 	.word	0x00000082


	//----- nvinfo : EIATTR_KPARAM_INFO
	.align		4
.L_131:
        /*0008*/ 	.byte	0x04, 0x17
        /*000a*/ 	.short	(.L_133 - .L_132)
.L_132:
        /*000c*/ 	.word	0x00000000
        /*0010*/ 	.short	0x0003
        /*0012*/ 	.short	0x0010
        /*0014*/ 	.byte	0x00, 0xf0, 0x11, 0x00


	//----- nvinfo : EIATTR_KPARAM_INFO
	.align		4
.L_133:
        /*0018*/ 	.byte	0x04, 0x17
        /*001a*/ 	.short	(.L_135 - .L_134)
.L_134:
        /*001c*/ 	.word	0x00000000
        /*0020*/ 	.short	0x0002
        /*0022*/ 	.short	0x000c
        /*0024*/ 	.byte	0x00, 0xf0, 0x11, 0x00


	//----- nvinfo : EIATTR_KPARAM_INFO
	.align		4
.L_135:
        /*0028*/ 	.byte	0x04, 0x17
        /*002a*/ 	.short	(.L_137 - .L_136)
.L_136:
        /*002c*/ 	.word	0x00000000
        /*0030*/ 	.short	0x0001
        /*0032*/ 	.short	0x0008
        /*0034*/ 	.byte	0x00, 0xf0, 0x11, 0x00


	//----- nvinfo : EIATTR_KPARAM_INFO
	.align		4
.L_137:
        /*0038*/ 	.byte	0x04, 0x17
        /*003a*/ 	.short	(.L_139 - .L_138)
.L_138:
        /*003c*/ 	.word	0x00000000
        /*0040*/ 	.short	0x0000
        /*0042*/ 	.short	0x0000
        /*0044*/ 	.byte	0x00, 0xf5, 0x21, 0x00


	//----- nvinfo : EIATTR_SPARSE_MMA_MASK
	.align		4
.L_139:
        /*0048*/ 	.byte	0x03, 0x50
        /*004a*/ 	.short	0x0000


	//----- nvinfo : EIATTR_MAXREG_COUNT
	.align		4
        /*004c*/ 	.byte	0x03, 0x1b
        /*004e*/ 	.short	0x00ff


	//----- nvinfo : EIATTR_NUM_BARRIERS
	.align		4
        /*0050*/ 	.byte	0x02, 0x4c
        /*0052*/ 	.byte	0x01
	.zero		1


	//----- nvinfo : EIATTR_MERCURY_ISA_VERSION
	.align		4
        /*0054*/ 	.byte	0x03, 0x5f
        /*0056*/ 	.short	0x0101


	//----- nvinfo : EIATTR_INT_WARP_WIDE_INSTR_OFFSETS
	.align		4
        /*0058*/ 	.byte	0x04, 0x31
        /*005a*/ 	.short	(.L_141 - .L_140)


	//   ....[0]....
.L_140:
        /*005c*/ 	.word	0x000007a0


	//   ....[1]....
        /*0060*/ 	.word	0x00000850


	//----- nvinfo : EIATTR_COOP_GROUP_MASK_REGIDS
	.align		4
.L_141:
        /*0064*/ 	.byte	0x04, 0x29
        /*0066*/ 	.short	(.L_143 - .L_142)


	//   ....[0]....
.L_142:
        /*0068*/ 	.word	0xffffffff


	//   ....[1]....
        /*006c*/ 	.word	0xffffffff


	//   ....[2]....
        /*0070*/ 	.word	0xffffffff


	//   ....[3]....
        /*0074*/ 	.word	0xffffffff


	//   ....[4]....
        /*0078*/ 	.word	0xffffffff


	//   ....[5]....
        /*007c*/ 	.word	0xffffffff


	//   ....[6]....
        /*0080*/ 	.word	0xffffffff


	//   ....[7]....
        /*0084*/ 	.word	0xffffffff


	//   ....[8]....
        /*0088*/ 	.word	0xffffffff


	//   ....[9]....
        /*008c*/ 	.word	0xffffffff


	//   ....[10]....
        /*0090*/ 	.word	0xffffffff


	//   ....[11]....
        /*0094*/ 	.word	0xffffffff


	//   ....[12]....
        /*0098*/ 	.word	0xffffffff


	//   ....[13]....
        /*009c*/ 	.word	0xffffffff


	//   ....[14]....
        /*00a0*/ 	.word	0xffffffff


	//   ....[15]....
        /*00a4*/ 	.word	0x0500000d


	//   ....[16]....
        /*00a8*/ 	.word	0x0500000d


	//   ....[17]....
        /*00ac*/ 	.word	0x0500000d


	//   ....[18]....
        /*00b0*/ 	.word	0x0500000d


	//   ....[19]....
        /*00b4*/ 	.word	0x0500000d


	//   ....[20]....
        /*00b8*/ 	.word	0x0500000d


	//   ....[21]....
        /*00bc*/ 	.word	0x0500000d


	//   ....[22]....
        /*00c0*/ 	.word	0x0500000d


	//   ....[23]....
        /*00c4*/ 	.word	0x0500000d


	//   ....[24]....
        /*00c8*/ 	.word	0x0500000d


	//   ....[25]....
        /*00cc*/ 	.word	0x0500000d


	//   ....[26]....
        /*00d0*/ 	.word	0x0500000d


	//   ....[27]....
        /*00d4*/ 	.word	0x0500000d


	//   ....[28]....
        /*00d8*/ 	.word	0x0500000d


	//   ....[29]....
        /*00dc*/ 	.word	0x0500000d


	//----- nvinfo : EIATTR_COOP_GROUP_INSTR_OFFSETS
	.align		4
.L_143:
        /*00e0*/ 	.byte	0x04, 0x28
        /*00e2*/ 	.short	(.L_145 - .L_144)


	//   ....[0]....
.L_144:
        /*00e4*/ 	.word	0x00000290


	//   ....[1]....
        /*00e8*/ 	.word	0x000002d0


	//   ....[2]....
        /*00ec*/ 	.word	0x00000310


	//   ....[3]....
        /*00f0*/ 	.word	0x00000350


	//   ....[4]....
        /*00f4*/ 	.word	0x00000390


	//   ....[5]....
        /*00f8*/ 	.word	0x000004b0


	//   ....[6]....
        /*00fc*/ 	.word	0x000004f0


	//   ....[7]....
        /*0100*/ 	.word	0x00000530


	//   ....[8]....
        /*0104*/ 	.word	0x00000570


	//   ....[9]....
        /*0108*/ 	.word	0x000005b0


	//   ....[10]....
        /*010c*/ 	.word	0x000008e0


	//   ....[11]....
        /*0110*/ 	.word	0x00000940


	//   ....[12]....
        /*0114*/ 	.word	0x00000990


	//   ....[13]....
        /*0118*/ 	.word	0x000009e0


	//   ....[14]....
        /*011c*/ 	.word	0x00000a20


	//   ....[15]....
        /*0120*/ 	.word	0x00000ae0


	//   ....[16]....
        /*0124*/ 	.word	0x00000b60


	//   ....[17]....
        /*0128*/ 	.word	0x00000be0


	//   ....[18]....
        /*012c*/ 	.word	0x00000c60


	//   ....[19]....
        /*0130*/ 	.word	0x00000ce0


	//   ....[20]....
        /*0134*/ 	.word	0x00000d60


	//   ....[21]....
        /*0138*/ 	.word	0x00000de0


	//   ....[22]....
        /*013c*/ 	.word	0x00000e60


	//   ....[23]....
        /*0140*/ 	.word	0x00000ee0


	//   ....[24]....
        /*0144*/ 	.word	0x00000f60


	//   ....[25]....
        /*0148*/ 	.word	0x00000ff0


	//   ....[26]....
        /*014c*/ 	.word	0x00001080


	//   ....[27]....
        /*0150*/ 	.word	0x00001110


	//   ....[28]....
        /*0154*/ 	.word	0x000011a0


	//   ....[29]....
        /*0158*/ 	.word	0x00001220


	//----- nvinfo : EIATTR_VRC_CTA_INIT_COUNT
	.align		4
.L_145:
        /*015c*/ 	.byte	0x02, 0x4a
	.zero		1
	.zero		1


	//----- nvinfo : EIATTR_EXIT_INSTR_OFFSETS
	.align		4
        /*0160*/ 	.byte	0x04, 0x1c
        /*0162*/ 	.short	(.L_147 - .L_146)


	//   ....[0]....
.L_146:
        /*0164*/ 	.word	0x000006d0


	//   ....[1]....
        /*0168*/ 	.word	0x00000880


	//   ....[2]....
        /*016c*/ 	.word	0x00000a80


	//----- nvinfo : EIATTR_CRS_STACK_SIZE
	.align		4
.L_147:
        /*0170*/ 	.byte	0x04, 0x1e
        /*0172*/ 	.short	(.L_149 - .L_148)
.L_148:
        /*0174*/ 	.word	0x00000000


	//----- nvinfo : EIATTR_CBANK_PARAM_SIZE
	.align		4
.L_149:
        /*0178*/ 	.byte	0x03, 0x19
        /*017a*/ 	.short	0x0014


	//----- nvinfo : EIATTR_PARAM_CBANK
	.align		4
        /*017c*/ 	.byte	0x04, 0x0a
        /*017e*/ 	.short	(.L_151 - .L_150)
	.align		4
.L_150:
        /*0180*/ 	.word	index@(.nv.constant0._Z7scan_1dPjiii)
        /*0184*/ 	.short	0x0380
        /*0186*/ 	.short	0x0014


	//----- nvinfo : EIATTR_SW_WAR
	.align		4
.L_151:
        /*0188*/ 	.byte	0x04, 0x36
        /*018a*/ 	.short	(.L_153 - .L_152)
.L_152:
        /*018c*/ 	.word	0x00000008
.L_153:


//--------------------- .nv.info._Z10sat_kernelP6clauseS0_Pjii --------------------------
	.section	.nv.info._Z10sat_kernelP6clauseS0_Pjii,"",@"SHT_CUDA_INFO"
	.sectionflags	@""
	.align	4


	//----- nvinfo : EIATTR_CUDA_API_VERSION
	.align		4
        /*0000*/ 	.byte	0x04, 0x37
        /*0002*/ 	.short	(.L_155 - .L_154)
.L_154:
        /*0004*/ 	.word	0x00000082


	//----- nvinfo : EIATTR_KPARAM_INFO
	.align		4
.L_155:
        /*0008*/ 	.byte	0x04, 0x17
        /*000a*/ 	.short	(.L_157 - .L_156)
.L_156:
        /*000c*/ 	.word	0x00000000
        /*0010*/ 	.short	0x0004
        /*0012*/ 	.short	0x001c
        /*0014*/ 	.byte	0x00, 0xf0, 0x11, 0x00


	//----- nvinfo : EIATTR_KPARAM_INFO
	.align		4
.L_157:
        /*0018*/ 	.byte	0x04, 0x17
        /*001a*/ 	.short	(.L_159 - .L_158)
.L_158:
        /*001c*/ 	.word	0x00000000
        /*0020*/ 	.short	0x0003
        /*0022*/ 	.short	0x0018
        /*0024*/ 	.byte	0x00, 0xf0, 0x11, 0x00


	//----- nvinfo : EIATTR_KPARAM_INFO
	.align		4
.L_159:
        /*0028*/ 	.byte	0x04, 0x17
        /*002a*/ 	.short	(.L_161 - .L_160)
.L_160:
        /*002c*/ 	.word	0x00000000
        /*0030*/ 	.short	0x0002
        /*0032*/ 	.short	0x0010
        /*0034*/ 	.byte	0x00, 0xf5, 0x21, 0x00


	//----- nvinfo : EIATTR_KPARAM_INFO
	.align		4
.L_161:
        /*0038*/ 	.byte	0x04, 0x17
        /*003a*/ 	.short	(.L_163 - .L_162)
.L_162:
        /*003c*/ 	.word	0x00000000
        /*0040*/ 	.short	0x0001
        /*0042*/ 	.short	0x0008
        /*0044*/ 	.byte	0x00, 0xf5, 0x21, 0x00


	//----- nvinfo : EIATTR_KPARAM_INFO
	.align		4
.L_163:
        /*0048*/ 	.byte	0x04, 0x17
        /*004a*/ 	.short	(.L_165 - .L_164)
.L_164:
        /*004c*/ 	.word	0x00000000
        /*0050*/ 	.short	0x0000
        /*0052*/ 	.short	0x0000
        /*0054*/ 	.byte	0x00, 0xf5, 0x21, 0x00


	//----- nvinfo : EIATTR_SPARSE_MMA_MASK
	.align		4
.L_165:
        /*0058*/ 	.byte	0x03, 0x50
        /*005a*/ 	.short	0x0000


	//----- nvinfo : EIATTR_MAXREG_COUNT
	.align		4
        /*005c*/ 	.byte	0x03, 0x1b
        /*005e*/ 	.short	0x00ff


	//----- nvinfo : EIATTR_MERCURY_ISA_VERSION
	.align		4
        /*0060*/ 	.byte	0x03, 0x5f
        /*0062*/ 	.short	0x0101


	//----- nvinfo : EIATTR_COOP_GROUP_MASK_REGIDS
	.align		4
        /*0064*/ 	.byte	0x04, 0x29
        /*0066*/ 	.short	(.L_167 - .L_166)


	//   ....[0]....
.L_166:
        /*0068*/ 	.word	0xffffffff


	//----- nvinfo : EIATTR_COOP_GROUP_INSTR_OFFSETS
	.align		4
.L_167:
        /*006c*/ 	.byte	0x04, 0x28
        /*006e*/ 	.short	(.L_169 - .L_168)


	//   ....[0]....
.L_168:
        /*0070*/ 	.word	0x00001730


	//----- nvinfo : EIATTR_VRC_CTA_INIT_COUNT
	.align		4
.L_169:
        /*0074*/ 	.byte	0x02, 0x4a
	.zero		1
	.zero		1


	//----- nvinfo : EIATTR_EXIT_INSTR_OFFSETS
	.align		4
        /*0078*/ 	.byte	0x04, 0x1c
        /*007a*/ 	.short	(.L_171 - .L_170)


	//   ....[0]....
.L_170:
        /*007c*/ 	.word	0x00000220


	//   ....[1]....
        /*0080*/ 	.word	0x000002d0


	//   ....[2]....
        /*0084*/ 	.word	0x00001820


	//   ....[3]....
        /*0088*/ 	.word	0x00001840


	//   ....[4]....
        /*008c*/ 	.word	0x00001860


	//   ....[5]....
        /*0090*/ 	.word	0x00001880


	//   ....[6]....
        /*0094*/ 	.word	0x000018a0


	//----- nvinfo : EIATTR_CRS_STACK_SIZE
	.align		4
.L_171:
        /*0098*/ 	.byte	0x04, 0x1e
        /*009a*/ 	.short	(.L_173 - .L_172)
.L_172:
        /*009c*/ 	.word	0x00000000


	//----- nvinfo : EIATTR_CBANK_PARAM_SIZE
	.align		4
.L_173:
        /*00a0*/ 	.byte	0x03, 0x19
        /*00a2*/ 	.short	0x0020


	//----- nvinfo : EIATTR_PARAM_CBANK
	.align		4
        /*00a4*/ 	.byte	0x04, 0x0a
        /*00a6*/ 	.short	(.L_175 - .L_174)
	.align		4
.L_174:
        /*00a8*/ 	.word	index@(.nv.constant0._Z10sat_kernelP6clauseS0_Pjii)
        /*00ac*/ 	.short	0x0380
        /*00ae*/ 	.short	0x0020


	//----- nvinfo : EIATTR_SW_WAR
	.align		4
.L_175:
        /*00b0*/ 	.byte	0x04, 0x36
        /*00b2*/ 	.short	(.L_177 - .L_176)
.L_176:
        /*00b4*/ 	.word	0x00000008
.L_177:


//--------------------- .nv.info._Z10preprocessP6clausePji --------------------------
	.section	.nv.info._Z10preprocessP6clausePji,"",@"SHT_CUDA_INFO"
	.sectionflags	@""
	.align	4


	//----- nvinfo : EIATTR_CUDA_API_VERSION
	.align		4
        /*0000*/ 	.byte	0x04, 0x37
        /*0002*/ 	.short	(.L_179 - .L_178)
.L_178:
        /*0004*/ 	.word	0x00000082


	//----- nvinfo : EIATTR_KPARAM_INFO
	.align		4
.L_179:
        /*0008*/ 	.byte	0x04, 0x17
        /*000a*/ 	.short	(.L_181 - .L_180)
.L_180:
        /*000c*/ 	.word	0x00000000
        /*0010*/ 	.short	0x0002
        /*0012*/ 	.short	0x0010
        /*0014*/ 	.byte	0x00, 0xf0, 0x11, 0x00


	//----- nvinfo : EIATTR_KPARAM_INFO
	.align		4
.L_181:
        /*0018*/ 	.byte	0x04, 0x17
        /*001a*/ 	.short	(.L_183 - .L_182)
.L_182:
        /*001c*/ 	.word	0x00000000
        /*0020*/ 	.short	0x0001
        /*0022*/ 	.short	0x0008
        /*0024*/ 	.byte	0x00, 0xf5, 0x21, 0x00


	//----- nvinfo : EIATTR_KPARAM_INFO
	.align		4
.L_183:
        /*0028*/ 	.byte	0x04, 0x17
        /*002a*/ 	.short	(.L_185 - .L_184)
.L_184:
        /*002c*/ 	.word	0x00000000
        /*0030*/ 	.short	0x0000
        /*0032*/ 	.short	0x0000
        /*0034*/ 	.byte	0x00, 0xf5, 0x21, 0x00


	//----- nvinfo : EIATTR_SPARSE_MMA_MASK
	.align		4
.L_185:
        /*0038*/ 	.byte	0x03, 0x50
        /*003a*/ 	.short	0x0000


	//----- nvinfo : EIATTR_MAXREG_COUNT
	.align		4
        /*003c*/ 	.byte	0x03, 0x1b
        /*003e*/ 	.short	0x00ff


	//----- nvinfo : EIATTR_MERCURY_ISA_VERSION
	.align		4
        /*0040*/ 	.byte	0x03, 0x5f
        /*0042*/ 	.short	0x0101


	//----- nvinfo : EIATTR_INT_WARP_WIDE_INSTR_OFFSETS
	.align		4
        /*0044*/ 	.byte	0x04, 0x31
        /*0046*/ 	.short	(.L_187 - .L_186)


	//   ....[0]....
.L_186:
        /*0048*/ 	.word	0x000006c0


	//   ....[1]....
        /*004c*/ 	.word	0x00001d20


	//----- nvinfo : EIATTR_COOP_GROUP_MASK_REGIDS
	.align		4
.L_187:
        /*0050*/ 	.byte	0x04, 0x29
        /*0052*/ 	.short	(.L_189 - .L_188)


	//   ....[0]....
.L_188:
        /*0054*/ 	.word	0xffffffff


	//   ....[1]....
        /*0058*/ 	.word	0x05000010


	//   ....[2]....
        /*005c*/ 	.word	0x05000010


	//   ....[3]....
        /*0060*/ 	.word	0xffffffff


	//   ....[4]....
        /*0064*/ 	.word	0x05000010


	//   ....[5]....
        /*0068*/ 	.word	0x05000010


	//   ....[6]....
        /*006c*/ 	.word	0x05000010


	//   ....[7]....
        /*0070*/ 	.word	0x05000010


	//----- nvinfo : EIATTR_COOP_GROUP_INSTR_OFFSETS
	.align		4
.L_189:
        /*0074*/ 	.byte	0x04, 0x28
        /*0076*/ 	.short	(.L_191 - .L_190)


	//   ....[0]....
.L_190:
        /*0078*/ 	.word	0x000005a0


	//   ....[1]....
        /*007c*/ 	.word	0x00000710


	//   ....[2]....
        /*0080*/ 	.word	0x00000800


	//   ....[3]....
        /*0084*/ 	.word	0x00001cb0


	//   ....[4]....
        /*0088*/ 	.word	0x00001d90


	//   ....[5]....
        /*008c*/ 	.word	0x00001ee0


	//   ....[6]....
        /*0090*/ 	.word	0x00001f50


	//   ....[7]....
        /*0094*/ 	.word	0x00001fc0


	//----- nvinfo : EIATTR_VRC_CTA_INIT_COUNT
	.align		4
.L_191:
        /*0098*/ 	.byte	0x02, 0x4a
	.zero		1
	.zero		1


	//----- nvinfo : EIATTR_EXIT_INSTR_OFFSETS
	.align		4
        /*009c*/ 	.byte	0x04, 0x1c
        /*009e*/ 	.short	(.L_193 - .L_192)


	//   ....[0]....
.L_192:
        /*00a0*/ 	.word	0x00000510


	//   ....[1]....
        /*00a4*/ 	.word	0x00001de0


	//   ....[2]....
        /*00a8*/ 	.word	0x00001e00


	//   ....[3]....
        /*00ac*/ 	.word	0x00001e20


	//   ....[4]....
        /*00b0*/ 	.word	0x00001e40


	//   ....[5]....
        /*00b4*/ 	.word	0x00001e90


	//----- nvinfo : EIATTR_CRS_STACK_SIZE
	.align		4
.L_193:
        /*00b8*/ 	.byte	0x04, 0x1e
        /*00ba*/ 	.short	(.L_195 - .L_194)
.L_194:
        /*00bc*/ 	.word	0x00000000


	//----- nvinfo : EIATTR_CBANK_PARAM_SIZE
	.align		4
.L_195:
        /*00c0*/ 	.byte	0x03, 0x19
        /*00c2*/ 	.short	0x0014


	//----- nvinfo : EIATTR_PARAM_CBANK
	.align		4
        /*00c4*/ 	.byte	0x04, 0x0a
        /*00c6*/ 	.short	(.L_197 - .L_196)
	.align		4
.L_196:
        /*00c8*/ 	.word	index@(.nv.constant0._Z10preprocessP6clausePji)
        /*00cc*/ 	.short	0x0380
        /*00ce*/ 	.short	0x0014


	//----- nvinfo : EIATTR_SW_WAR
	.align		4
.L_197:
        /*00d0*/ 	.byte	0x04, 0x36
        /*00d2*/ 	.short	(.L_199 - .L_198)
.L_198:
        /*00d4*/ 	.word	0x00000008
.L_199:


//--------------------- .nv.callgraph             --------------------------
	.section	.nv.callgraph,"",@"SHT_CUDA_CALLGRAPH"
	.align	4
	.sectionentsize	8
	.align		4
        /*0000*/ 	.word	0x00000000
	.align		4
        /*0004*/ 	.word	0xffffffff
	.align		4
        /*0008*/ 	.word	0x00000000
	.align		4
        /*000c*/ 	.word	0xfffffffe
	.align		4
        /*0010*/ 	.word	0x00000000
	.align		4
        /*0014*/ 	.word	0xfffffffd
	.align		4
        /*0018*/ 	.word	0x00000000
	.align		4
        /*001c*/ 	.word	0xfffffffc


//--------------------- .nv.constant4             --------------------------
	.section	.nv.constant4,"a",@progbits
	.align	8
	.align		8
.nv.constant4:
        /*0000*/ 	.dword	id
	.align		8
        /*0008*/ 	.dword	d_p
	.align		8
        /*0010*/ 	.dword	valid_f
	.align		8
        /*0018*/ 	.dword	formula_satisfied


//--------------------- .text._Z10scatter_2dP6clauseS0_Pii --------------------------
	.section	.text._Z10scatter_2dP6clauseS0_Pii,"ax",@progbits
	.align	128
        .global         _Z10scatter_2dP6clauseS0_Pii
        .type           _Z10scatter_2dP6clauseS0_Pii,@function
        .size           _Z10scatter_2dP6clauseS0_Pii,(.L_x_201 - _Z10scatter_2dP6clauseS0_Pii)
        .other          _Z10scatter_2dP6clauseS0_Pii,@"STO_CUDA_ENTRY STV_DEFAULT"
_Z10scatter_2dP6clauseS0_Pii:
.text._Z10scatter_2dP6clauseS0_Pii:
[----:B------:R-:W-:Y:S01]  /*0000*/  LDC R1, c[0x0][0x37c] ;  /* 0x0000df00ff017b82 */ /* 0x000fe20000000800 */
[----:B------:R-:W0:Y:S07]  /*0010*/  S2R R0, SR_TID.X ;  /* 0x0000000000007919 */ /* 0x000e2e0000002100 */
[----:B------:R-:W1:Y:S01]  /*0020*/  S2UR UR4, SR_CTAID.X ;  /* 0x00000000000479c3 */ /* 0x000e620000002500 */
[----:B------:R-:W2:Y:S01]  /*0030*/  LDCU UR6, c[0x0][0x398] ;  /* 0x00007300ff0677ac */ /* 0x000ea20008000800 */
[----:B-1----:R-:W-:Y:S01]  /*0040*/  USHF.L.U32 UR4, UR4, 0x5, URZ ;  /* 0x0000000504047899 */ /* 0x002fe200080006ff */
[----:B0-----:R-:W-:-:S02]  /*0050*/  LOP3.LUT R2, R0, 0x1f, RZ, 0xc0, !PT ;  /* 0x0000001f00027812 */ /* 0x001fc400078ec0ff */
[----:B------:R-:W-:Y:S02]  /*0060*/  SHF.R.U32.HI R0, RZ, 0x5, R0 ;  /* 0x00000005ff007819 */ /* 0x000fe40000011600 */
[----:B--2---:R-:W-:Y:S02]  /*0070*/  ISETP.GE.AND P0, PT, R2, UR6, PT ;  /* 0x0000000602007c0c */ /* 0x004fe4000bf06270 */
[----:B------:R-:W-:-:S11]  /*0080*/  LOP3.LUT R0, R0, UR4, RZ, 0xfc, !PT ;  /* 0x0000000400007c12 */ /* 0x000fd6000f8efcff */
[----:B------:R-:W-:Y:S05]  /*0090*/  @P0 EXIT ;  /* 0x000000000000094d */ /* 0x000fea0003800000 */
[----:B------:R-:W-:Y:S01]  /*00a0*/  LOP3.LUT R3, RZ, R2, RZ, 0x33, !PT ;  /* 0x00000002ff037212 */ /* 0x000fe200078e33ff */
[----:B------:R-:W0:Y:S01]  /*00b0*/  LDCU.64 UR4, c[0x0][0x358] ;  /* 0x00006b00ff0477ac */ /* 0x000e220008000a00 */
[----:B------:R-:W-:Y:S03]  /*00c0*/  BSSY.RECONVERGENT B0, `(.L_x_0) ;  /* 0x0000033000007945 */ /* 0x000fe60003800200 */
[----:B------:R-:W-:Y:S01]  /*00d0*/  VIADD R6, R3, UR6 ;  /* 0x0000000603067c36 */ /* 0x000fe20008000000 */
[----:B------:R-:W1:Y:S04]  /*00e0*/  LDCU.64 UR12, c[0x0][0x388] ;  /* 0x00007100ff0c77ac */ /* 0x000e680008000a00 */
[----:B------:R-:W-:-:S02]  /*00f0*/  LOP3.LUT R3, R6, 0x60, RZ, 0xc0, !PT ;  /* 0x0000006006037812 */ /* 0x000fc400078ec0ff */
[----:B------:R-:W-:Y:S02]  /*0100*/  ISETP.GE.U32.AND P0, PT, R6, 0x60, PT ;  /* 0x000000600600780c */ /* 0x000fe40003f06070 */
[----:B------:R-:W-:Y:S01]  /*0110*/  ISETP.NE.AND P1, PT, R3, 0x60, PT ;  /* 0x000000600300780c */ /* 0x000fe20003f25270 */
[----:B------:R-:W-:-:S05]  /*0120*/  IMAD R3, R0, UR6, RZ ;  /* 0x0000000600037c24 */ /* 0x000fca000f8e02ff */
[----:B------:R-:W-:-:S07]  /*0130*/  SHF.R.S32.HI R12, RZ, 0x1f, R3 ;  /* 0x0000001fff0c7819 */ /* 0x000fce0000011403 */
[----:B01----:R-:W-:Y:S05]  /*0140*/  @!P1 BRA `(.L_x_1) ;  /* 0x0000000000a89947 */ /* 0x003fea0003800000 */
[----:B------:R-:W0:Y:S01]  /*0150*/  LDCU.64 UR10, c[0x0][0x380] ;  /* 0x00007000ff0a77ac */ /* 0x000e220008000a00 */
[----:B------:R-:W1:Y:S01]  /*0160*/  LDC.64 R4, c[0x4][0x10] ;  /* 0x01000400ff047b82 */ /* 0x000e620000000a00 */
[----:B------:R-:W-:Y:S01]  /*0170*/  IADD3 R8, P1, PT, R3, R2, RZ ;  /* 0x0000000203087210 */ /* 0x000fe20007f3e0ff */
[----:B------:R-:W2:Y:S01]  /*0180*/  LDCU.64 UR8, c[0x0][0x390] ;  /* 0x00007200ff0877ac */ /* 0x000ea20008000a00 */
[----:B------:R-:W-:-:S03]  /*0190*/  LEA.HI R6, R6, 0x1, RZ, 0x1b ;  /* 0x0000000106067811 */ /* 0x000fc600078fd8ff */
[----:B------:R-:W-:Y:S02]  /*01a0*/  IMAD.SHL.U32 R10, R8, 0x4, RZ ;  /* 0x00000004080a7824 */ /* 0x000fe400078e00ff */
[----:B------:R-:W-:-:S05]  /*01b0*/  IMAD.X R7, RZ, RZ, R12, P1 ;  /* 0x000000ffff077224 */ /* 0x000fca00008e060c */
[----:B------:R-:W-:Y:S01]  /*01c0*/  SHF.L.U64.HI R8, R8, 0x2, R7 ;  /* 0x0000000208087819 */ /* 0x000fe20000010207 */
[C---:B------:R-:W-:Y:S01]  /*01d0*/  IMAD.SHL.U32 R7, R6.reuse, 0x20, RZ ;  /* 0x0000002006077824 */ /* 0x040fe200078e00ff */
[----:B------:R-:W-:Y:S02]  /*01e0*/  LOP3.LUT R6, R6, 0x3, RZ, 0xc0, !PT ;  /* 0x0000000306067812 */ /* 0x000fe400078ec0ff */
[----:B0-----:R-:W-:Y:S02]  /*01f0*/  IADD3 R14, P2, PT, R10, UR10, RZ ;  /* 0x0000000a0a0e7c10 */ /* 0x001fe4000ff5e0ff */
[----:B------:R-:W-:Y:S01]  /*0200*/  LOP3.LUT R2, R2, 0x60, R7, 0xf8, !PT ;  /* 0x0000006002027812 */ /* 0x000fe200078ef807 */
[----:B------:R-:W-:Y:S01]  /*0210*/  IMAD.MOV R13, RZ, RZ, -R6 ;  /* 0x000000ffff0d7224 */ /* 0x000fe200078e0a06 */
[----:B--2---:R-:W-:Y:S02]  /*0220*/  IADD3 R10, P1, PT, R10, UR8, RZ ;  /* 0x000000080a0a7c10 */ /* 0x004fe4000ff3e0ff */
[----:B------:R-:W-:-:S02]  /*0230*/  IADD3 R14, P3, PT, R14, 0x3, RZ ;  /* 0x000000030e0e7810 */ /* 0x000fc40007f7e0ff */
[----:B------:R-:W-:Y:S02]  /*0240*/  IADD3.X R11, PT, PT, R8, UR9, RZ, P1, !PT ;  /* 0x00000009080b7c10 */ /* 0x000fe40008ffe4ff */
[----:B------:R-:W-:-:S09]  /*0250*/  IADD3.X R7, PT, PT, RZ, UR11, R8, P3, P2 ;  /* 0x0000000bff077c10 */ /* 0x000fd20009fe4408 */
.L_x_2:
[----:B0-----:R0:W2:Y:S04]  /*0260*/  LDG.E R9, desc[UR4][R10.64] ;  /* 0x000000040a097981 */ /* 0x0010a8000c1e1900 */
[----:B-1----:R-:W3:Y:S01]  /*0270*/  LDG.E R8, desc[UR4][R4.64] ;  /* 0x0000000404087981 */ /* 0x002ee2000c1e1900 */
[----:B------:R-:W-:-:S05]  /*0280*/  IMAD.MOV.U32 R6, RZ, RZ, R14 ;  /* 0x000000ffff067224 */ /* 0x000fca00078e000e */
[----:B------:R-:W4:Y:S04]  /*0290*/  LDG.E.U8 R15, desc[UR4][R6.64+-0x3] ;  /* 0xfffffd04060f7981 */ /* 0x000f28000c1e1100 */
[----:B------:R-:W5:Y:S04]  /*02a0*/  LDG.E.U8 R17, desc[UR4][R6.64+-0x2] ;  /* 0xfffffe0406117981 */ /* 0x000f68000c1e1100 */
[----:B------:R-:W5:Y:S04]  /*02b0*/  LDG.E.U8 R19, desc[UR4][R6.64+-0x1] ;  /* 0xffffff0406137981 */ /* 0x000f68000c1e1100 */
[----:B------:R1:W5:Y:S01]  /*02c0*/  LDG.E.U8 R21, desc[UR4][R6.64] ;  /* 0x0000000406157981 */ /* 0x000362000c1e1100 */
[----:B------:R-:W-:Y:S01]  /*02d0*/  VIADD R13, R13, 0x1 ;  /* 0x000000010d0d7836 */ /* 0x000fe20000000000 */
[----:B0-----:R-:W-:-:S05]  /*02e0*/  IADD3 R10, P2, PT, R10, 0x80, RZ ;  /* 0x000000800a0a7810 */ /* 0x001fca0007f5e0ff */
[----:B------:R-:W-:Y:S01]  /*02f0*/  IMAD.X R11, RZ, RZ, R11, P2 ;  /* 0x000000ffff0b7224 */ /* 0x000fe200010e060b */
[----:B--2---:R-:W-:Y:S02]  /*0300*/  ISETP.GE.AND P1, PT, R9, RZ, PT ;  /* 0x000000ff0900720c */ /* 0x004fe40003f26270 */
[----:B---3--:R-:W-:-:S11]  /*0310*/  IADD3 R8, PT, PT, R8, R0, -R9 ;  /* 0x0000000008087210 */ /* 0x008fd60007ffe809 */
[----:B------:R-:W-:-:S05]  /*0320*/  @!P1 VIADD R8, R9, 0xffffffff ;  /* 0xffffffff09089836 */ /* 0x000fca0000000000 */
[----:B------:R-:W-:-:S05]  /*0330*/  IADD3 R9, P1, PT, R3, R8, RZ ;  /* 0x0000000803097210 */ /* 0x000fca0007f3e0ff */
[----:B------:R-:W-:Y:S01]  /*0340*/  IMAD.X R14, RZ, RZ, R12, P1 ;  /* 0x000000ffff0e7224 */ /* 0x000fe200008e060c */
[----:B------:R-:W-:-:S04]  /*0350*/  LEA R8, P1, R9, UR12, 0x2 ;  /* 0x0000000c09087c11 */ /* 0x000fc8000f8210ff */
[----:B------:R-:W-:Y:S02]  /*0360*/  LEA.HI.X R9, R9, UR13, R14, 0x2, P1 ;  /* 0x0000000d09097c11 */ /* 0x000fe400088f140e */
[----:B------:R-:W-:Y:S02]  /*0370*/  ISETP.NE.AND P1, PT, R13, RZ, PT ;  /* 0x000000ff0d00720c */ /* 0x000fe40003f25270 */
[----:B------:R-:W-:Y:S01]  /*0380*/  IADD3 R14, P3, PT, R6, 0x80, RZ ;  /* 0x00000080060e7810 */ /* 0x000fe20007f7e0ff */
[----:B----4-:R0:W-:Y:S04]  /*0390*/  STG.E.U8 desc[UR4][R8.64], R15 ;  /* 0x0000000f08007986 */ /* 0x0101e8000c101104 */
[----:B-----5:R0:W-:Y:S01]  /*03a0*/  STG.E.U8 desc[UR4][R8.64+0x1], R17 ;  /* 0x0000011108007986 */ /* 0x0201e2000c101104 */
[----:B-1----:R-:W-:-:S03]  /*03b0*/  IMAD.X R7, RZ, RZ, R7, P3 ;  /* 0x000000ffff077224 */ /* 0x002fc600018e0607 */
[----:B------:R0:W-:Y:S04]  /*03c0*/  STG.E.U8 desc[UR4][R8.64+0x2], R19 ;  /* 0x0000021308007986 */ /* 0x0001e8000c101104 */
[----:B------:R0:W-:Y:S01]  /*03d0*/  STG.E.U8 desc[UR4][R8.64+0x3], R21 ;  /* 0x0000031508007986 */ /* 0x0001e2000c101104 */
[----:B------:R-:W-:Y:S05]  /*03e0*/  @P1 BRA `(.L_x_2) ;  /* 0xfffffffc009c1947 */ /* 0x000fea000383ffff */
.L_x_1:
[----:B------:R-:W-:Y:S05]  /*03f0*/  BSYNC.RECONVERGENT B0 ;  /* 0x0000000000007941 */ /* 0x000fea0003800200 */
.L_x_0:
[----:B------:R-:W-:Y:S05]  /*0400*/  @!P0 EXIT ;  /* 0x000000000000894d */ /* 0x000fea0003800000 */
[----:B------:R-:W1:Y:S01]  /*0410*/  LDCU.64 UR8, c[0x0][0x390] ;  /* 0x00007200ff0877ac */ /* 0x000e620008000a00 */
[----:B------:R-:W2:Y:S01]  /*0420*/  LDC.64 R6, c[0x4][0x10] ;  /* 0x01000400ff067b82 */ /* 0x000ea20000000a00 */
[----:B0-----:R-:W-:Y:S01]  /*0430*/  IADD3 R9, P0, PT, R3, R2, RZ ;  /* 0x0000000203097210 */ /* 0x001fe20007f1e0ff */
[----:B------:R-:W0:Y:S03]  /*0440*/  LDCU.64 UR10, c[0x0][0x380] ;  /* 0x00007000ff0a77ac */ /* 0x000e260008000a00 */
[C---:B------:R-:W-:Y:S01]  /*0450*/  LEA R8, P1, R9.reuse, 0x100, 0x2 ;  /* 0x0000010009087811 */ /* 0x040fe200078210ff */
[----:B------:R-:W-:Y:S01]  /*0460*/  IMAD.X R10, RZ, RZ, R12, P0 ;  /* 0x000000ffff0a7224 */ /* 0x000fe200000e060c */
[----:B------:R-:W3:Y:S04]  /*0470*/  LDCU.64 UR12, c[0x0][0x388] ;  /* 0x00007100ff0c77ac */ /* 0x000ee80008000a00 */
[----:B------:R-:W-:-:S02]  /*0480*/  LEA.HI.X R9, R9, RZ, R10, 0x2, P1 ;  /* 0x000000ff09097211 */ /* 0x000fc400008f140a */
[C---:B-1----:R-:W-:Y:S02]  /*0490*/  IADD3 R4, P0, PT, R8.reuse, UR8, RZ ;  /* 0x0000000808047c10 */ /* 0x042fe4000ff1e0ff */
[----:B0-----:R-:W-:Y:S02]  /*04a0*/  IADD3 R8, P2, PT, R8, UR10, RZ ;  /* 0x0000000a08087c10 */ /* 0x001fe4000ff5e0ff */
[C---:B------:R-:W-:Y:S02]  /*04b0*/  IADD3.X R5, PT, PT, R9.reuse, UR9, RZ, P0, !PT ;  /* 0x0000000909057c10 */ /* 0x040fe400087fe4ff */
[----:B------:R-:W-:-:S09]  /*04c0*/  IADD3.X R9, PT, PT, R9, UR11, RZ, P2, !PT ;  /* 0x0000000b09097c10 */ /* 0x000fd200097fe4ff */
.L_x_3:
[----:B0-----:R-:W4:Y:S04]  /*04d0*/  LDG.E R11, desc[UR4][R4.64+-0x100] ;  /* 0xffff0004040b7981 */ /* 0x001f28000c1e1900 */
[----:B--2---:R-:W2:Y:S04]  /*04e0*/  LDG.E R10, desc[UR4][R6.64] ;  /* 0x00000004060a7981 */ /* 0x004ea8000c1e1900 */
[----:B------:R-:W5:Y:S04]  /*04f0*/  LDG.E.U8 R13, desc[UR4][R8.64+-0x100] ;  /* 0xffff0004080d7981 */ /* 0x000f68000c1e1100 */
[----:B------:R-:W5:Y:S04]  /*0500*/  LDG.E.U8 R15, desc[UR4][R8.64+-0xff] ;  /* 0xffff0104080f7981 */ /* 0x000f68000c1e1100 */
[----:B------:R-:W5:Y:S04]  /*0510*/  LDG.E.U8 R17, desc[UR4][R8.64+-0xfe] ;  /* 0xffff020408117981 */ /* 0x000f68000c1e1100 */
[----:B------:R-:W5:Y:S01]  /*0520*/  LDG.E.U8 R19, desc[UR4][R8.64+-0xfd] ;  /* 0xffff030408137981 */ /* 0x000f62000c1e1100 */
[----:B----4-:R-:W-:-:S02]  /*0530*/  ISETP.GE.AND P0, PT, R11, RZ, PT ;  /* 0x000000ff0b00720c */ /* 0x010fc40003f06270 */
[----:B--2---:R-:W-:-:S11]  /*0540*/  IADD3 R10, PT, PT, R10, R0, -R11 ;  /* 0x000000000a0a7210 */ /* 0x004fd60007ffe80b */
[----:B------:R-:W-:-:S05]  /*0550*/  @!P0 VIADD R10, R11, 0xffffffff ;  /* 0xffffffff0b0a8836 */ /* 0x000fca0000000000 */
[----:B------:R-:W-:-:S05]  /*0560*/  IADD3 R11, P0, PT, R3, R10, RZ ;  /* 0x0000000a030b7210 */ /* 0x000fca0007f1e0ff */
[----:B------:R-:W-:Y:S01]  /*0570*/  IMAD.X R14, RZ, RZ, R12, P0 ;  /* 0x000000ffff0e7224 */ /* 0x000fe200000e060c */
[----:B---3--:R-:W-:-:S04]  /*0580*/  LEA R10, P0, R11, UR12, 0x2 ;  /* 0x0000000c0b0a7c11 */ /* 0x008fc8000f8010ff */
[----:B------:R-:W-:-:S05]  /*0590*/  LEA.HI.X R11, R11, UR13, R14, 0x2, P0 ;  /* 0x0000000d0b0b7c11 */ /* 0x000fca00080f140e */
[----:B-----5:R-:W-:Y:S04]  /*05a0*/  STG.E.U8 desc[UR4][R10.64], R13 ;  /* 0x0000000d0a007986 */ /* 0x020fe8000c101104 */
[----:B------:R-:W-:Y:S04]  /*05b0*/  STG.E.U8 desc[UR4][R10.64+0x1], R15 ;  /* 0x0000010f0a007986 */ /* 0x000fe8000c101104 */
[----:B------:R-:W-:Y:S04]  /*05c0*/  STG.E.U8 desc[UR4][R10.64+0x2], R17 ;  /* 0x000002110a007986 */ /* 0x000fe8000c101104 */
[----:B------:R0:W-:Y:S04]  /*05d0*/  STG.E.U8 desc[UR4][R10.64+0x3], R19 ;  /* 0x000003130a007986 */ /* 0x0001e8000c101104 */
[----:B------:R-:W2:Y:S04]  /*05e0*/  LDG.E R21, desc[UR4][R4.64+-0x80] ;  /* 0xffff800404157981 */ /* 0x000ea8000c1e1900 */
[----:B------:R-:W3:Y:S04]  /*05f0*/  LDG.E R14, desc[UR4][R6.64] ;  /* 0x00000004060e7981 */ /* 0x000ee8000c1e1900 */
[----:B------:R-:W4:Y:S04]  /*0600*/  LDG.E.U8 R23, desc[UR4][R8.64+-0x80] ;  /* 0xffff800408177981 */ /* 0x000f28000c1e1100 */
[----:B------:R-:W5:Y:S04]  /*0610*/  LDG.E.U8 R25, desc[UR4][R8.64+-0x7f] ;  /* 0xffff810408197981 */ /* 0x000f68000c1e1100 */
[----:B------:R-:W5:Y:S04]  /*0620*/  LDG.E.U8 R27, desc[UR4][R8.64+-0x7e] ;  /* 0xffff8204081b7981 */ /* 0x000f68000c1e1100 */
[----:B------:R-:W5:Y:S01]  /*0630*/  LDG.E.U8 R29, desc[UR4][R8.64+-0x7d] ;  /* 0xffff8304081d7981 */ /* 0x000f62000c1e1100 */
[----:B--2---:R-:W-:-:S02]  /*0640*/  ISETP.GE.AND P0, PT, R21, RZ, PT ;  /* 0x000000ff1500720c */ /* 0x004fc40003f06270 */
[----:B---3--:R-:W-:-:S11]  /*0650*/  IADD3 R14, PT, PT, R14, R0, -R21 ;  /* 0x000000000e0e7210 */ /* 0x008fd60007ffe815 */
[----:B------:R-:W-:-:S05]  /*0660*/  @!P0 VIADD R14, R21, 0xffffffff ;  /* 0xffffffff150e8836 */ /* 0x000fca0000000000 */
[----:B------:R-:W-:-:S05]  /*0670*/  IADD3 R14, P0, PT, R3, R14, RZ ;  /* 0x0000000e030e7210 */ /* 0x000fca0007f1e0ff */
[----:B0-----:R-:W-:Y:S01]  /*0680*/  IMAD.X R11, RZ, RZ, R12, P0 ;  /* 0x000000ffff0b7224 */ /* 0x001fe200000e060c */
[----:B------:R-:W-:-:S04]  /*0690*/  LEA R10, P0, R14, UR12, 0x2 ;  /* 0x0000000c0e0a7c11 */ /* 0x000fc8000f8010ff */
[----:B------:R-:W-:-:S05]  /*06a0*/  LEA.HI.X R11, R14, UR13, R11, 0x2, P0 ;  /* 0x0000000d0e0b7c11 */ /* 0x000fca00080f140b */
[----:B----4-:R-:W-:Y:S04]  /*06b0*/  STG.E.U8 desc[UR4][R10.64], R23 ;  /* 0x000000170a007986 */ /* 0x010fe8000c101104 */
[----:B-----5:R-:W-:Y:S04]  /*06c0*/  STG.E.U8 desc[UR4][R10.64+0x1], R25 ;  /* 0x000001190a007986 */ /* 0x020fe8000c101104 */
        /* <DEDUP_REMOVED lines=19> */
[----:B------:R1:W2:Y:S04]  /*0800*/  LDG.E R13, desc[UR4][R4.64+0x80] ;  /* 0x00008004040d7981 */ /* 0x0002a8000c1e1900 */
[----:B------:R-:W3:Y:S04]  /*0810*/  LDG.E R14, desc[UR4][R6.64] ;  /* 0x00000004060e7981 */ /* 0x000ee8000c1e1900 */
[----:B------:R-:W4:Y:S04]  /*0820*/  LDG.E.U8 R23, desc[UR4][R8.64+0x80] ;  /* 0x0000800408177981 */ /* 0x000f28000c1e1100 */
[----:B------:R-:W5:Y:S04]  /*0830*/  LDG.E.U8 R25, desc[UR4][R8.64+0x81] ;  /* 0x0000810408197981 */ /* 0x000f68000c1e1100 */
[----:B------:R-:W5:Y:S04]  /*0840*/  LDG.E.U8 R27, desc[UR4][R8.64+0x82] ;  /* 0x00008204081b7981 */ /* 0x000f68000c1e1100 */
[----:B------:R0:W5:Y:S01]  /*0850*/  LDG.E.U8 R29, desc[UR4][R8.64+0x83] ;  /* 0x00008304081d7981 */ /* 0x000162000c1e1100 */
[----:B------:R-:W-:Y:S01]  /*0860*/  VIADD R2, R2, 0x80 ;  /* 0x0000008002027836 */ /* 0x000fe20000000000 */
[----:B-1----:R-:W-:-:S05]  /*0870*/  IADD3 R4, P1, PT, R4, 0x200, RZ ;  /* 0x0000020004047810 */ /* 0x002fca0007f3e0ff */
[----:B------:R-:W-:Y:S01]  /*0880*/  IMAD.X R5, RZ, RZ, R5, P1 ;  /* 0x000000ffff057224 */ /* 0x000fe200008e0605 */
        /* <DEDUP_REMOVED lines=9> */
[----:B------:R-:W-:-:S03]  /*0920*/  ISETP.GE.AND P0, PT, R2, UR6, PT ;  /* 0x0000000602007c0c */ /* 0x000fc6000bf06270 */
[----:B----4-:R0:W-:Y:S04]  /*0930*/  STG.E.U8 desc[UR4][R10.64], R23 ;  /* 0x000000170a007986 */ /* 0x0101e8000c101104 */
[----:B-----5:R0:W-:Y:S04]  /*0940*/  STG.E.U8 desc[UR4][R10.64+0x1], R25 ;  /* 0x000001190a007986 */ /* 0x0201e8000c101104 */
[----:B------:R0:W-:Y:S04]  /*0950*/  STG.E.U8 desc[UR4][R10.64+0x2], R27 ;  /* 0x0000021b0a007986 */ /* 0x0001e8000c101104 */
[----:B------:R0:W-:Y:S01]  /*0960*/  STG.E.U8 desc[UR4][R10.64+0x3], R29 ;  /* 0x0000031d0a007986 */ /* 0x0001e2000c101104 */
[----:B------:R-:W-:Y:S05]  /*0970*/  @!P0 BRA `(.L_x_3) ;  /* 0xfffffff800d48947 */ /* 0x000fea000383ffff */
[----:B------:R-:W-:Y:S05]  /*0980*/  EXIT ;  /* 0x000000000000794d */ /* 0x000fea0003800000 */
.L_x_4:
[----:B------:R-:W-:-:S00]  /*0990*/  BRA `(.L_x_4) ;  /* 0xfffffffc00fc7947 */ /* 0x000fc0000383ffff */
[----:B------:R-:W-:-:S00]  /*09a0*/  NOP ;  /* 0x0000000000007918 */ /* 0x000fc00000000000 */
        /* <DEDUP_REMOVED lines=13> */
.L_x_201:


//--------------------- .text._Z7scan_2dP6clausePiiiii --------------------------
	.section	.text._Z7scan_2dP6clausePiiiii,"ax",@progbits
	.align	128
        .global         _Z7scan_2dP6clausePiiiii
        .type           _Z7scan_2dP6clausePiiiii,@function
        .size           _Z7scan_2dP6clausePiiiii,(.L_x_202 - _Z7scan_2dP6clausePiiiii)
        .other          _Z7scan_2dP6clausePiiiii,@"STO_CUDA_ENTRY STV_DEFAULT"
_Z7scan_2dP6clausePiiiii:
.text._Z7scan_2dP6clausePiiiii:
[----:B------:R-:W-:Y:S01]  /*0000*/  LDC R1, c[0x0][0x37c] ;  /* 0x0000df00ff017b82 */ /* 0x000fe20000000800 */
[----:B------:R-:W0:Y:S01]  /*0010*/  S2R R4, SR_CTAID.X ;  /* 0x0000000000047919 */ /* 0x000e220000002500 */
[----:B------:R-:W0:Y:S06]  /*0020*/  LDCU UR4, c[0x0][0x39c] ;  /* 0x00007380ff0477ac */ /* 0x000e2c0008000800 */
[----:B------:R-:W1:Y:S01]  /*0030*/  LDC R6, c[0x0][0x398] ;  /* 0x0000e600ff067b82 */ /* 0x000e620000000800 */
[----:B------:R-:W0:Y:S01]  /*0040*/  S2R R5, SR_TID.X ;  /* 0x0000000000057919 */ /* 0x000e220000002100 */
[----:B------:R-:W2:Y:S01]  /*0050*/  LDCU.64 UR6, c[0x0][0x358] ;  /* 0x00006b00ff0677ac */ /* 0x000ea20008000a00 */
[----:B------:R-:W3:Y:S01]  /*0060*/  LDCU UR8, c[0x0][0x390] ;  /* 0x00007200ff0877ac */ /* 0x000ee20008000800 */
[----:B0-----:R-:W-:Y:S01]  /*0070*/  IMAD R7, R4, UR4, R5 ;  /* 0x0000000404077c24 */ /* 0x001fe2000f8e0205 */
[----:B------:R-:W0:Y:S04]  /*0080*/  LDCU UR4, c[0x0][0x390] ;  /* 0x00007200ff0477ac */ /* 0x000e280008000800 */
[----:B------:R-:W-:-:S13]  /*0090*/  ISETP.NE.AND P0, PT, R7, RZ, PT ;  /* 0x000000ff0700720c */ /* 0x000fda0003f05270 */
[----:B------:R-:W4:Y:S01]  /*00a0*/  @!P0 S2R R3, SR_CgaCtaId ;  /* 0x0000000000038919 */ /* 0x000f220000008800 */
[----:B------:R-:W-:-:S04]  /*00b0*/  @!P0 MOV R0, 0x400 ;  /* 0x0000040000008802 */ /* 0x000fc80000000f00 */
[----:B----4-:R-:W-:Y:S02]  /*00c0*/  @!P0 LEA R2, R3, R0, 0x18 ;  /* 0x0000000003028211 */ /* 0x010fe400078ec0ff */
[----:B------:R-:W-:-:S03]  /*00d0*/  LOP3.LUT R0, R5, 0x1f, RZ, 0xc0, !PT ;  /* 0x0000001f05007812 */ /* 0x000fc600078ec0ff */
[----:B------:R4:W-:Y:S04]  /*00e0*/  @!P0 STS [R2], RZ ;  /* 0x000000ff02008388 */ /* 0x0009e80000000800 */
[----:B------:R4:W-:Y:S01]  /*00f0*/  @!P0 STS [R2+0x84], RZ ;  /* 0x000084ff02008388 */ /* 0x0009e20000000800 */
[----:B------:R-:W-:Y:S01]  /*0100*/  BAR.SYNC.DEFER_BLOCKING 0x0 ;  /* 0x0000000000007b1d */ /* 0x000fe20000010000 */
[----:B0-----:R-:W-:-:S04]  /*0110*/  ISETP.GE.AND P0, PT, R7, UR4, PT ;  /* 0x0000000407007c0c */ /* 0x001fc8000bf06270 */
[----:B-1----:R-:W-:-:S13]  /*0120*/  ISETP.LT.OR P0, PT, R6, 0x1, P0 ;  /* 0x000000010600780c */ /* 0x002fda0000701670 */
[----:B--234-:R-:W-:Y:S05]  /*0130*/  @P0 BRA `(.L_x_5) ;  /* 0x0000000400f00947 */ /* 0x01cfea0003800000 */
[----:B------:R-:W0:Y:S01]  /*0140*/  LDC R2, c[0x0][0x394] ;  /* 0x0000e500ff027b82 */ /* 0x000e220000000800 */
[----:B------:R-:W1:Y:S01]  /*0150*/  S2R R14, SR_CgaCtaId ;  /* 0x00000000000e7919 */ /* 0x000e620000008800 */
[----:B------:R-:W-:Y:S02]  /*0160*/  LOP3.LUT R9, R7, 0x3ff, RZ, 0xc0, !PT ;  /* 0x000003ff07097812 */ /* 0x000fe400078ec0ff */
[----:B------:R-:W-:Y:S02]  /*0170*/  MOV R13, 0x400 ;  /* 0x00000400000d7802 */ /* 0x000fe40000000f00 */
[----:B------:R-:W-:Y:S02]  /*0180*/  ISETP.NE.AND P0, PT, R9, 0x3ff, PT ;  /* 0x000003ff0900780c */ /* 0x000fe40003f05270 */
[----:B------:R-:W2:Y:S01]  /*0190*/  LDC R8, c[0x0][0x394] ;  /* 0x0000e500ff087b82 */ /* 0x000ea20000000800 */
[----:B------:R-:W-:Y:S02]  /*01a0*/  SHF.R.U32.HI R9, RZ, 0x3, R5 ;  /* 0x00000003ff097819 */ /* 0x000fe40000011605 */
[----:B0-----:R-:W-:-:S05]  /*01b0*/  IABS R6, R2 ;  /* 0x0000000200067213 */ /* 0x001fca0000000000 */
[----:B------:R-:W0:Y:S01]  /*01c0*/  LDC.64 R2, c[0x0][0x380] ;  /* 0x0000e000ff027b82 */ /* 0x000e220000000a00 */
[----:B------:R-:W3:Y:S01]  /*01d0*/  I2F.RP R12, R6 ;  /* 0x00000006000c7306 */ /* 0x000ee20000209400 */
[----:B-1----:R-:W-:-:S07]  /*01e0*/  LEA R15, R14, R13, 0x18 ;  /* 0x0000000d0e0f7211 */ /* 0x002fce00078ec0ff */
[----:B---3--:R-:W1:Y:S01]  /*01f0*/  MUFU.RCP R12, R12 ;  /* 0x0000000c000c7308 */ /* 0x008e620000001000 */
[----:B0-----:R-:W-:-:S05]  /*0200*/  IADD3 R2, P1, PT, R2, 0x3, RZ ;  /* 0x0000000302027810 */ /* 0x001fca0007f3e0ff */
[----:B------:R-:W-:Y:S02]  /*0210*/  IMAD.X R3, RZ, RZ, R3, P1 ;  /* 0x000000ffff037224 */ /* 0x000fe400008e0603 */
[----:B-1----:R-:W-:Y:S01]  /*0220*/  VIADD R10, R12, 0xffffffe ;  /* 0x0ffffffe0c0a7836 */ /* 0x002fe20000000000 */
[----:B------:R-:W-:-:S03]  /*0230*/  LOP3.LUT R12, R9, 0x7c, RZ, 0xc0, !PT ;  /* 0x0000007c090c7812 */ /* 0x000fc600078ec0ff */
[----:B------:R0:W1:Y:S02]  /*0240*/  F2I.FTZ.U32.TRUNC.NTZ R11, R10 ;  /* 0x0000000a000b7305 */ /* 0x000064000021f000 */
[----:B0-----:R-:W-:Y:S02]  /*0250*/  IMAD.MOV.U32 R10, RZ, RZ, RZ ;  /* 0x000000ffff0a7224 */ /* 0x001fe400078e00ff */
[----:B-1----:R-:W-:-:S04]  /*0260*/  IMAD.MOV R17, RZ, RZ, -R11 ;  /* 0x000000ffff117224 */ /* 0x002fc800078e0a0b */
[----:B------:R-:W-:-:S04]  /*0270*/  IMAD R13, R17, R6, RZ ;  /* 0x00000006110d7224 */ /* 0x000fc800078e02ff */
[----:B------:R-:W-:-:S04]  /*0280*/  IMAD.HI.U32 R9, R11, R13, R10 ;  /* 0x0000000d0b097227 */ /* 0x000fc800078e000a */
[----:B------:R-:W-:Y:S02]  /*0290*/  IMAD.IADD R11, R15, 0x1, R12 ;  /* 0x000000010f0b7824 */ /* 0x000fe400078e020c */
[----:B--2---:R-:W-:-:S07]  /*02a0*/  IMAD R12, R0, 0x4, R15 ;  /* 0x00000004000c7824 */ /* 0x004fce00078e020f */
.L_x_9:
[----:B------:R-:W-:-:S06]  /*02b0*/  IMAD.WIDE R14, R7, 0x4, R2 ;  /* 0x00000004070e7825 */ /* 0x000fcc00078e0202 */
[----:B------:R-:W2:Y:S01]  /*02c0*/  LDG.E.U8 R14, desc[UR6][R14.64] ;  /* 0x000000060e0e7981 */ /* 0x000ea2000c1e1100 */
[----:B------:R-:W-:Y:S01]  /*02d0*/  IABS R16, R7 ;  /* 0x0000000700107213 */ /* 0x000fe20000000000 */
[----:B------:R-:W-:Y:S01]  /*02e0*/  UMOV UR4, 0xffffffff ;  /* 0xffffffff00047882 */ /* 0x000fe20000000000 */
[----:B------:R-:W-:Y:S02]  /*02f0*/  IABS R18, R8 ;  /* 0x0000000800127213 */ /* 0x000fe40000000000 */
[----:B------:R-:W-:Y:S01]  /*0300*/  ISETP.GE.AND P3, PT, R7, RZ, PT ;  /* 0x000000ff0700720c */ /* 0x000fe20003f66270 */
[----:B------:R-:W-:-:S04]  /*0310*/  IMAD.HI.U32 R13, R9, R16, RZ ;  /* 0x00000010090d7227 */ /* 0x000fc800078e00ff */
[----:B------:R-:W-:-:S04]  /*0320*/  IMAD.MOV R13, RZ, RZ, -R13 ;  /* 0x000000ffff0d7224 */ /* 0x000fc800078e0a0d */
[----:B------:R-:W-:-:S05]  /*0330*/  IMAD R13, R18, R13, R16 ;  /* 0x0000000d120d7224 */ /* 0x000fca00078e0210 */
[----:B------:R-:W-:-:S13]  /*0340*/  ISETP.GT.U32.AND P1, PT, R6, R13, PT ;  /* 0x0000000d0600720c */ /* 0x000fda0003f24070 */
[----:B------:R-:W-:Y:S01]  /*0350*/  @!P1 IMAD.IADD R13, R13, 0x1, -R18 ;  /* 0x000000010d0d9824 */ /* 0x000fe200078e0a12 */
[----:B------:R-:W-:-:S04]  /*0360*/  ISETP.NE.AND P1, PT, R8, RZ, PT ;  /* 0x000000ff0800720c */ /* 0x000fc80003f25270 */
[----:B------:R-:W-:-:S13]  /*0370*/  ISETP.GT.U32.AND P2, PT, R6, R13, PT ;  /* 0x0000000d0600720c */ /* 0x000fda0003f44070 */
[----:B------:R-:W-:-:S04]  /*0380*/  @!P2 IMAD.IADD R13, R13, 0x1, -R18 ;  /* 0x000000010d0da824 */ /* 0x000fc800078e0a12 */
[----:B------:R-:W-:Y:S01]  /*0390*/  @!P3 IMAD.MOV R13, RZ, RZ, -R13 ;  /* 0x000000ffff0db224 */ /* 0x000fe200078e0a0d */
[----:B------:R-:W-:-:S04]  /*03a0*/  @!P1 LOP3.LUT R13, RZ, R8, RZ, 0x33, !PT ;  /* 0x00000008ff0d9212 */ /* 0x000fc800078e33ff */
[----:B------:R-:W-:Y:S02]  /*03b0*/  VIMNMX R21, PT, PT, R0, R13, PT ;  /* 0x0000000d00157248 */ /* 0x000fe40003fe0100 */
[----:B--2---:R-:W-:-:S04]  /*03c0*/  LOP3.LUT P2, RZ, R14, 0x7, RZ, 0xc0, !PT ;  /* 0x000000070eff7812 */ /* 0x004fc8000784c0ff */
[----:B------:R-:W-:Y:S01]  /*03d0*/  SEL R14, RZ, 0x80000001, P2 ;  /* 0x80000001ff0e7807 */ /* 0x000fe20001000000 */
[----:B------:R-:W-:Y:S08]  /*03e0*/  BRA.DIV UR4, `(.L_x_6) ;  /* 0x0000000a043c7947 */ /* 0x000ff0000b800000 */
[----:B------:R-:W0:Y:S01]  /*03f0*/  SHFL.UP PT, R18, R14, 0x1, RZ ;  /* 0x042000000e127989 */ /* 0x000e2200000e00ff */
[----:B------:R-:W-:Y:S02]  /*0400*/  ISETP.GT.AND P1, PT, R21, RZ, PT ;  /* 0x000000ff1500720c */ /* 0x000fe40003f24270 */
[----:B0-----:R-:W-:-:S04]  /*0410*/  LOP3.LUT R18, R18, 0x7fffffff, RZ, 0xc0, !PT ;  /* 0x7fffffff12127812 */ /* 0x001fc800078ec0ff */
[----:B------:R-:W-:Y:S02]  /*0420*/  SEL R15, R18, RZ, P1 ;  /* 0x000000ff120f7207 */ /* 0x000fe40000800000 */
[----:B------:R-:W-:-:S03]  /*0430*/  ISETP.GE.AND P1, PT, R21, 0x2, PT ;  /* 0x000000021500780c */ /* 0x000fc60003f26270 */
[----:B------:R-:W-:-:S05]  /*0440*/  IMAD.IADD R19, R14, 0x1, R15 ;  /* 0x000000010e137824 */ /* 0x000fca00078e020f */
[----:B------:R-:W0:Y:S02]  /*0450*/  SHFL.UP PT, R18, R19, 0x2, RZ ;  /* 0x0440000013127989 */ /* 0x000e2400000e00ff */
        /* <DEDUP_REMOVED lines=11> */
[----:B------:R-:W-:-:S05]  /*0510*/  SEL R15, R18, RZ, P1 ;  /* 0x000000ff120f7207 */ /* 0x000fca0000800000 */
[----:B------:R-:W-:-:S05]  /*0520*/  IMAD.IADD R19, R14, 0x1, R15 ;  /* 0x000000010e137824 */ /* 0x000fca00078e020f */
[----:B------:R0:W1:Y:S02]  /*0530*/  SHFL.UP PT, R18, R19, 0x10, RZ ;  /* 0x0600000013127989 */ /* 0x00006400000e00ff */
.L_x_16:
[----:B------:R-:W-:Y:S01]  /*0540*/  ISETP.GE.AND P1, PT, R21, 0x10, PT ;  /* 0x000000101500780c */ /* 0x000fe20003f26270 */
[----:B------:R-:W-:Y:S05]  /*0550*/  WARPSYNC.ALL ;  /* 0x0000000000007948 */ /* 0x000fea0003800000 */
[----:B-1----:R-:W-:Y:S02]  /*0560*/  LOP3.LUT R18, R18, 0x7fffffff, RZ, 0xc0, !PT ;  /* 0x7fffffff12127812 */ /* 0x002fe400078ec0ff */
[----:B------:R-:W-:Y:S02]  /*0570*/  ISETP.NE.AND P2, PT, R0, 0x1f, PT ;  /* 0x0000001f0000780c */ /* 0x000fe40003f45270 */
[----:B------:R-:W-:-:S02]  /*0580*/  SEL R14, R18, RZ, P1 ;  /* 0x000000ff120e7207 */ /* 0x000fc40000800000 */
[----:B------:R-:W-:-:S03]  /*0590*/  ISETP.GT.U32.AND P1, PT, R5, 0x1f, PT ;  /* 0x0000001f0500780c */ /* 0x000fc60003f24070 */
[----:B------:R-:W-:-:S06]  /*05a0*/  IMAD.IADD R14, R19, 0x1, R14 ;  /* 0x00000001130e7824 */ /* 0x000fcc00078e020e */
[----:B------:R1:W-:Y:S01]  /*05b0*/  @!P2 STS [R11+0x4], R14 ;  /* 0x0000040e0b00a388 */ /* 0x0003e20000000800 */
[----:B------:R-:W-:Y:S06]  /*05c0*/  BAR.SYNC.DEFER_BLOCKING 0x0 ;  /* 0x0000000000007b1d */ /* 0x000fec0000010000 */
[----:B------:R-:W-:Y:S05]  /*05d0*/  @P1 BRA `(.L_x_7) ;  /* 0x0000000000741947 */ /* 0x000fea0003800000 */
[----:B0-----:R0:W2:Y:S01]  /*05e0*/  LDS R19, [R12] ;  /* 0x000000000c137984 */ /* 0x0010a20000000800 */
[----:B------:R-:W-:Y:S01]  /*05f0*/  UMOV UR4, 0xffffffff ;  /* 0xffffffff00047882 */ /* 0x000fe20000000000 */
[C---:B------:R-:W-:Y:S02]  /*0600*/  ISETP.GE.U32.AND P1, PT, R0.reuse, 0x10, PT ;  /* 0x000000100000780c */ /* 0x040fe40003f26070 */
[C---:B------:R-:W-:Y:S02]  /*0610*/  ISETP.GE.U32.AND P2, PT, R0.reuse, 0x8, PT ;  /* 0x000000080000780c */ /* 0x040fe40003f46070 */
[C---:B------:R-:W-:Y:S02]  /*0620*/  ISETP.GE.U32.AND P3, PT, R0.reuse, 0x4, PT ;  /* 0x000000040000780c */ /* 0x040fe40003f66070 */
[C---:B------:R-:W-:Y:S02]  /*0630*/  ISETP.GE.U32.AND P4, PT, R0.reuse, 0x2, PT ;  /* 0x000000020000780c */ /* 0x040fe40003f86070 */
[----:B------:R-:W-:Y:S01]  /*0640*/  ISETP.NE.AND P5, PT, R0, RZ, PT ;  /* 0x000000ff0000720c */ /* 0x000fe20003fa5270 */
[----:B0-----:R-:W-:-:S12]  /*0650*/  BRA.DIV UR4, `(.L_x_8) ;  /* 0x0000000a04507947 */ /* 0x001fd8000b800000 */
[----:B--2---:R-:W0:Y:S02]  /*0660*/  SHFL.UP PT, R18, R19, 0x1, RZ ;  /* 0x0420000013127989 */ /* 0x004e2400000e00ff */
[----:B0-----:R-:W-:-:S04]  /*0670*/  LOP3.LUT R18, R18, 0x7fffffff, RZ, 0xc0, !PT ;  /* 0x7fffffff12127812 */ /* 0x001fc800078ec0ff */
[----:B------:R-:W-:-:S05]  /*0680*/  SEL R18, R18, RZ, P5 ;  /* 0x000000ff12127207 */ /* 0x000fca0002800000 */
[----:B------:R-:W-:-:S05]  /*0690*/  IMAD.IADD R20, R19, 0x1, R18 ;  /* 0x0000000113147824 */ /* 0x000fca00078e0212 */
[----:B------:R-:W0:Y:S02]  /*06a0*/  SHFL.UP PT, R18, R20, 0x2, RZ ;  /* 0x0440000014127989 */ /* 0x000e2400000e00ff */
        /* <DEDUP_REMOVED lines=11> */
[----:B------:R0:W2:Y:S02]  /*0760*/  SHFL.UP PT, R18, R20, 0x10, RZ ;  /* 0x0600000014127989 */ /* 0x0000a400000e00ff */
.L_x_22:
[----:B--2---:R-:W-:-:S04]  /*0770*/  LOP3.LUT R18, R18, 0x7fffffff, RZ, 0xc0, !PT ;  /* 0x7fffffff12127812 */ /* 0x004fc800078ec0ff */
[----:B------:R-:W-:-:S05]  /*0780*/  SEL R15, R18, RZ, P1 ;  /* 0x000000ff120f7207 */ /* 0x000fca0000800000 */
[----:B------:R-:W-:-:S05]  /*0790*/  IMAD.IADD R15, R20, 0x1, R15 ;  /* 0x00000001140f7824 */ /* 0x000fca00078e020f */
[----:B------:R2:W-:Y:S02]  /*07a0*/  STS [R12], R15 ;  /* 0x0000000f0c007388 */ /* 0x0005e40000000800 */
.L_x_7:
[C---:B------:R-:W-:Y:S01]  /*07b0*/  ISETP.GT.AND P1, PT, R10.reuse, R13, PT ;  /* 0x0000000d0a00720c */ /* 0x040fe20003f24270 */
[----:B------:R-:W-:Y:S05]  /*07c0*/  WARPSYNC.ALL ;  /* 0x0000000000007948 */ /* 0x000fea0003800000 */
[----:B------:R-:W-:Y:S01]  /*07d0*/  BAR.SYNC.DEFER_BLOCKING 0x0 ;  /* 0x0000000000007b1d */ /* 0x000fe20000010000 */
[----:B------:R-:W-:Y:S01]  /*07e0*/  @!P0 MOV R18, 0x400 ;  /* 0x0000040000128802 */ /* 0x000fe20000000f00 */
[----:B------:R-:W-:-:S05]  /*07f0*/  VIADD R10, R10, 0x400 ;  /* 0x000004000a0a7836 */ /* 0x000fca0000000000 */
[----:B------:R-:W-:Y:S01]  /*0800*/  @!P1 MOV R13, 0x400 ;  /* 0x00000400000d9802 */ /* 0x000fe20000000f00 */
[----:B------:R-:W2:Y:S01]  /*0810*/  @!P1 S2R R16, SR_CgaCtaId ;  /* 0x0000000000109919 */ /* 0x000ea20000008800 */
[----:B0-----:R-:W0:Y:S02]  /*0820*/  @!P0 S2R R19, SR_CgaCtaId ;  /* 0x0000000000138919 */ /* 0x001e240000008800 */
[----:B--2---:R-:W-:Y:S02]  /*0830*/  @!P1 LEA R15, R16, R13, 0x18 ;  /* 0x0000000d100f9211 */ /* 0x004fe400078ec0ff */
[----:B------:R-:W2:Y:S01]  /*0840*/  @!P1 LDC.64 R16, c[0x0][0x388] ;  /* 0x0000e200ff109b82 */ /* 0x000ea20000000a00 */
[----:B0-----:R-:W-:Y:S02]  /*0850*/  @!P0 LEA R19, R19, R18, 0x18 ;  /* 0x0000001213138211 */ /* 0x001fe400078ec0ff */
[----:B------:R-:W0:Y:S01]  /*0860*/  @!P1 LDS R13, [R15+0x84] ;  /* 0x000084000f0d9984 */ /* 0x000e220000000800 */
[----:B--2---:R-:W-:-:S04]  /*0870*/  @!P1 IMAD.WIDE R16, R7, 0x4, R16 ;  /* 0x0000000407109825 */ /* 0x004fc800078e0210 */
[----:B------:R-:W-:Y:S02]  /*0880*/  VIADD R7, R7, 0x400 ;  /* 0x0000040007077836 */ /* 0x000fe40000000000 */
[C---:B0-----:R-:W-:Y:S01]  /*0890*/  @!P1 IMAD.IADD R13, R14.reuse, 0x1, R13 ;  /* 0x000000010e0d9824 */ /* 0x041fe200078e020d */
[----:B-1----:R-:W-:-:S04]  /*08a0*/  @!P0 LOP3.LUT R14, R14, 0x7fffffff, RZ, 0xc0, !PT ;  /* 0x7fffffff0e0e8812 */ /* 0x002fc800078ec0ff */
[----:B------:R0:W-:Y:S01]  /*08b0*/  @!P1 STG.E desc[UR6][R16.64], R13 ;  /* 0x0000000d10009986 */ /* 0x0001e2000c101906 */
[----:B------:R-:W-:Y:S01]  /*08c0*/  BAR.SYNC.DEFER_BLOCKING 0x0 ;  /* 0x0000000000007b1d */ /* 0x000fe20000010000 */
[----:B------:R-:W-:-:S05]  /*08d0*/  ISETP.GE.AND P1, PT, R7, UR8, PT ;  /* 0x0000000807007c0c */ /* 0x000fca000bf26270 */
[----:B------:R0:W-:Y:S08]  /*08e0*/  @!P0 STS [R19+0x84], R14 ;  /* 0x0000840e13008388 */ /* 0x0001f00000000800 */
[----:B0-----:R-:W-:Y:S05]  /*08f0*/  @!P1 BRA `(.L_x_9) ;  /* 0xfffffff8006c9947 */ /* 0x001fea000383ffff */
.L_x_5:
[----:B------:R-:W-:-:S04]  /*0900*/  LOP3.LUT R7, R7, 0x3ff, RZ, 0xc0, !PT ;  /* 0x000003ff07077812 */ /* 0x000fc800078ec0ff */
[----:B------:R-:W-:-:S13]  /*0910*/  ISETP.NE.AND P0, PT, R7, 0x3ff, PT ;  /* 0x000003ff0700780c */ /* 0x000fda0003f05270 */
[----:B------:R-:W-:Y:S05]  /*0920*/  @P0 EXIT ;  /* 0x000000000000094d */ /* 0x000fea0003800000 */
[----:B------:R-:W0:Y:S01]  /*0930*/  S2UR UR5, SR_CgaCtaId ;  /* 0x00000000000579c3 */ /* 0x000e220000008800 */
[----:B------:R-:W-:Y:S01]  /*0940*/  UMOV UR4, 0x400 ;  /* 0x0000040000047882 */ /* 0x000fe20000000000 */
[----:B------:R-:W1:Y:S06]  /*0950*/  S2R R9, SR_LANEID ;  /* 0x0000000000097919 */ /* 0x000e6c0000000000 */
[----:B------:R-:W2:Y:S01]  /*0960*/  LDC.64 R2, c[0x4][0x8] ;  /* 0x01000200ff027b82 */ /* 0x000ea20000000a00 */
[----:B0-----:R-:W-:Y:S01]  /*0970*/  ULEA UR4, UR5, UR4, 0x18 ;  /* 0x0000000405047291 */ /* 0x001fe2000f8ec0ff */
[----:B--2---:R-:W-:-:S08]  /*0980*/  IMAD.WIDE.U32 R4, R4, 0x4, R2 ;  /* 0x0000000404047825 */ /* 0x004fd000078e0002 */
[----:B------:R-:W0:Y:S04]  /*0990*/  LDS R7, [UR4+0x84] ;  /* 0x00008404ff077984 */ /* 0x000e280008000800 */
[----:B0-----:R0:W-:Y:S01]  /*09a0*/  STG.E desc[UR6][R4.64], R7 ;  /* 0x0000000704007986 */ /* 0x0011e2000c101906 */
[----:B------:R-:W-:Y:S06]  /*09b0*/  MEMBAR.SC.GPU ;  /* 0x0000000000007992 */ /* 0x000fec0000002000 */
[----:B------:R-:W-:-:S00]  /*09c0*/  ERRBAR ;  /* 0x00000000000079ab */ /* 0x000fc00000000000 */
[----:B------:R-:W-:Y:S06]  /*09d0*/  CGAERRBAR ;  /* 0x00000000000075ab */ /* 0x000fec0000000000 */
[----:B------:R-:W-:Y:S01]  /*09e0*/  CCTL.IVALL ;  /* 0x00000000ff00798f */ /* 0x000fe20002000000 */
[----:B------:R-:W-:Y:S01]  /*09f0*/  VOTEU.ANY UR5, UPT, PT ;  /* 0x0000000000057886 */ /* 0x000fe200038e0100 */
[----:B0-----:R-:W0:Y:S01]  /*0a00*/  LDC.64 R4, c[0x4][RZ] ;  /* 0x01000000ff047b82 */ /* 0x001e220000000a00 */
[----:B------:R-:W1:Y:S08]  /*0a10*/  FLO.U32 R8, UR5 ;  /* 0x0000000500087d00 */ /* 0x000e7000080e0000 */
[----:B------:R-:W0:Y:S01]  /*0a20*/  POPC R7, UR5 ;  /* 0x0000000500077d09 */ /* 0x000e220008000000 */
[----:B-1----:R-:W-:-:S13]  /*0a30*/  ISETP.EQ.U32.AND P0, PT, R8, R9, PT ;  /* 0x000000090800720c */ /* 0x002fda0003f02070 */
[----:B0-----:R-:W2:Y:S01]  /*0a40*/  @P0 ATOMG.E.ADD.STRONG.GPU PT, R7, desc[UR6][R4.64], R7 ;  /* 0x80000007040709a8 */ /* 0x001ea200081ef106 */
[----:B------:R-:W0:Y:S01]  /*0a50*/  LDCU UR4, c[0x0][0x370] ;  /* 0x00006e00ff0477ac */ /* 0x000e220008000800 */
[----:B------:R-:W1:Y:S01]  /*0a60*/  S2R R9, SR_LTMASK ;  /* 0x0000000000097919 */ /* 0x000e620000003900 */
[----:B0-----:R-:W-:Y:S01]  /*0a70*/  UIADD3 UR4, UPT, UPT, UR4, -0x1, URZ ;  /* 0xffffffff04047890 */ /* 0x001fe2000fffe0ff */
[----:B-1----:R-:W-:-:S06]  /*0a80*/  LOP3.LUT R9, R9, UR5, RZ, 0xc0, !PT ;  /* 0x0000000509097c12 */ /* 0x002fcc000f8ec0ff */
[----:B------:R-:W0:Y:S01]  /*0a90*/  POPC R9, R9 ;  /* 0x0000000900097309 */ /* 0x000e220000000000 */
[----:B--2---:R-:W0:Y:S02]  /*0aa0*/  SHFL.IDX PT, R6, R7, R8, 0x1f ;  /* 0x00001f0807067589 */ /* 0x004e2400000e0000 */
[----:B0-----:R-:W-:-:S05]  /*0ab0*/  IMAD.IADD R6, R6, 0x1, R9 ;  /* 0x0000000106067824 */ /* 0x001fca00078e0209 */
[----:B------:R-:W-:-:S13]  /*0ac0*/  ISETP.NE.AND P0, PT, R6, UR4, PT ;  /* 0x0000000406007c0c */ /* 0x000fda000bf05270 */
[----:B------:R-:W-:Y:S05]  /*0ad0*/  @P0 EXIT ;  /* 0x000000000000094d */ /* 0x000fea0003800000 */
[----:B------:R-:W-:Y:S01]  /*0ae0*/  IMAD.WIDE.U32 R2, R0, 0x4, R2 ;  /* 0x0000000400027825 */ /* 0x000fe200078e0002 */
[----:B------:R0:W-:Y:S04]  /*0af0*/  STG.E desc[UR6][R4.64], RZ ;  /* 0x000000ff04007986 */ /* 0x0001e8000c101906 */
[----:B------:R0:W5:Y:S01]  /*0b00*/  LDG.E R6, desc[UR6][R2.64] ;  /* 0x0000000602067981 */ /* 0x000162000c1e1900 */
[----:B------:R-:W-:-:S03]  /*0b10*/  UMOV UR4, 0xffffffff ;  /* 0xffffffff00047882 */ /* 0x000fc60000000000 */
[----:B------:R-:W-:Y:S05]  /*0b20*/  BRA.DIV UR4, `(.L_x_10) ;  /* 0x0000000604bc7947 */ /* 0x000fea000b800000 */
[----:B-----5:R-:W1:Y:S01]  /*0b30*/  SHFL.UP PT, R18, R6, 0x1, RZ ;  /* 0x0420000006127989 */ /* 0x020e6200000e00ff */
[----:B------:R-:W-:Y:S02]  /*0b40*/  ISETP.NE.AND P0, PT, R0, RZ, PT ;  /* 0x000000ff0000720c */ /* 0x000fe40003f05270 */
[----:B-1----:R-:W-:-:S04]  /*0b50*/  LOP3.LUT R18, R18, 0x7fffffff, RZ, 0xc0, !PT ;  /* 0x7fffffff12127812 */ /* 0x002fc800078ec0ff */
[----:B0-----:R-:W-:Y:S02]  /*0b60*/  SEL R5, R18, RZ, P0 ;  /* 0x000000ff12057207 */ /* 0x001fe40000000000 */
[----:B------:R-:W-:-:S03]  /*0b70*/  ISETP.GE.U32.AND P0, PT, R0, 0x2, PT ;  /* 0x000000020000780c */ /* 0x000fc60003f06070 */
[----:B------:R-:W-:-:S05]  /*0b80*/  IMAD.IADD R5, R6, 0x1, R5 ;  /* 0x0000000106057824 */ /* 0x000fca00078e0205 */
[----:B------:R-:W0:Y:S02]  /*0b90*/  SHFL.UP PT, R18, R5, 0x2, RZ ;  /* 0x0440000005127989 */ /* 0x000e2400000e00ff */
[----:B0-----:R-:W-:-:S04]  /*0ba0*/  LOP3.LUT R18, R18, 0x7fffffff, RZ, 0xc0, !PT ;  /* 0x7fffffff12127812 */ /* 0x001fc800078ec0ff */
[----:B------:R-:W-:Y:S02]  /*0bb0*/  SEL R18, R18, RZ, P0 ;  /* 0x000000ff12127207 */ /* 0x000fe40000000000 */
        /* <DEDUP_REMOVED lines=9> */
[----:B------:R-:W-:-:S05]  /*0c50*/  SEL R18, R18, RZ, P0 ;  /* 0x000000ff12127207 */ /* 0x000fca0000000000 */
[----:B------:R-:W-:-:S05]  /*0c60*/  IMAD.IADD R5, R7, 0x1, R18 ;  /* 0x0000000107057824 */ /* 0x000fca00078e0212 */
[----:B------:R0:W1:Y:S02]  /*0c70*/  SHFL.UP PT, R18, R5, 0x10, RZ ;  /* 0x0600000005127989 */ /* 0x00006400000e00ff */
.L_x_28:
[----:B------:R-:W-:Y:S02]  /*0c80*/  ISETP.GE.U32.AND P0, PT, R0, 0x10, PT ;  /* 0x000000100000780c */ /* 0x000fe40003f06070 */
[----:B-1----:R-:W-:-:S04]  /*0c90*/  LOP3.LUT R18, R18, 0x7fffffff, RZ, 0xc0, !PT ;  /* 0x7fffffff12127812 */ /* 0x002fc800078ec0ff */
[----:B------:R-:W-:-:S05]  /*0ca0*/  SEL R18, R18, RZ, P0 ;  /* 0x000000ff12127207 */ /* 0x000fca0000000000 */
[----:B0-----:R-:W-:-:S05]  /*0cb0*/  IMAD.IADD R5, R5, 0x1, R18 ;  /* 0x0000000105057824 */ /* 0x001fca00078e0212 */
[----:B------:R-:W-:Y:S01]  /*0cc0*/  STG.E desc[UR6][R2.64], R5 ;  /* 0x0000000502007986 */ /* 0x000fe2000c101906 */
[----:B------:R-:W-:Y:S05]  /*0cd0*/  EXIT ;  /* 0x000000000000794d */ /* 0x000fea0003800000 */
.L_x_6:
[----:B------:R-:W-:Y:S01]  /*0ce0*/  IMAD.MOV.U32 R22, RZ, RZ, R14 ;  /* 0x000000ffff167224 */ /* 0x000fe200078e000e */
[----:B------:R-:W-:Y:S01]  /*0cf0*/  ISETP.GT.AND P1, PT, R21, RZ, PT ;  /* 0x000000ff1500720c */ /* 0x000fe20003f24270 */
[----:B------:R-:W-:Y:S02]  /*0d00*/  IMAD.MOV.U32 R17, RZ, RZ, 0x1 ;  /* 0x00000001ff117424 */ /* 0x000fe400078e00ff */
[----:B------:R-:W-:Y:S02]  /*0d10*/  IMAD.MOV.U32 R16, RZ, RZ, RZ ;  /* 0x000000ffff107224 */ /* 0x000fe400078e00ff */
[----:B------:R-:W-:-:S08]  /*0d20*/  IMAD.MOV.U32 R15, RZ, RZ, -0x1 ;  /* 0xffffffffff0f7424 */ /* 0x000fd000078e00ff */
[----:B------:R-:W-:Y:S05]  /*0d30*/  WARPSYNC.COLLECTIVE R15, `(.L_x_11) ;  /* 0x000000000f087348 */ /* 0x000fea0003c00000 */
[----:B------:R0:W1:Y:S02]  /*0d40*/  SHFL.UP P6, R18, R22, R17, R16 ;  /* 0x0400001116127389 */ /* 0x00006400000c0010 */
[----:B01----:R-:W-:Y:S05]  /*0d50*/  ENDCOLLECTIVE ;  /* 0x000000000000791b */ /* 0x003fea0003800000 */
.L_x_11:
[----:B------:R-:W-:Y:S01]  /*0d60*/  IMAD.MOV.U32 R17, RZ, RZ, 0x2 ;  /* 0x00000002ff117424 */ /* 0x000fe200078e00ff */
[----:B------:R-:W-:-:S04]  /*0d70*/  LOP3.LUT R18, R18, 0x7fffffff, RZ, 0xc0, !PT ;  /* 0x7fffffff12127812 */ /* 0x000fc800078ec0ff */
[----:B------:R-:W-:Y:S02]  /*0d80*/  SEL R19, R18, RZ, P1 ;  /* 0x000000ff12137207 */ /* 0x000fe40000800000 */
[----:B------:R-:W-:-:S03]  /*0d90*/  ISETP.GE.AND P1, PT, R21, 0x2, PT ;  /* 0x000000021500780c */ /* 0x000fc60003f26270 */
[----:B------:R-:W-:-:S04]  /*0da0*/  IMAD.IADD R19, R14, 0x1, R19 ;  /* 0x000000010e137824 */ /* 0x000fc800078e0213 */
[----:B------:R-:W-:-:S07]  /*0db0*/  IMAD.MOV.U32 R22, RZ, RZ, R19 ;  /* 0x000000ffff167224 */ /* 0x000fce00078e0013 */
[----:B------:R-:W-:Y:S05]  /*0dc0*/  WARPSYNC.COLLECTIVE R15, `(.L_x_12) ;  /* 0x000000000f087348 */ /* 0x000fea0003c00000 */
[----:B------:R0:W1:Y:S02]  /*0dd0*/  SHFL.UP P6, R18, R22, R17, R16 ;  /* 0x0400001116127389 */ /* 0x00006400000c0010 */
[----:B01----:R-:W-:Y:S05]  /*0de0*/  ENDCOLLECTIVE ;  /* 0x000000000000791b */ /* 0x003fea0003800000 */
.L_x_12:
        /* <DEDUP_REMOVED lines=9> */
.L_x_13:
        /* <DEDUP_REMOVED lines=9> */
.L_x_14:
[----:B------:R-:W-:Y:S01]  /*0f10*/  IMAD.MOV.U32 R17, RZ, RZ, 0x10 ;  /* 0x00000010ff117424 */ /* 0x000fe200078e00ff */
[----:B------:R-:W-:-:S04]  /*0f20*/  LOP3.LUT R18, R18, 0x7fffffff, RZ, 0xc0, !PT ;  /* 0x7fffffff12127812 */ /* 0x000fc800078ec0ff */
[----:B------:R-:W-:-:S05]  /*0f30*/  SEL R19, R18, RZ, P1 ;  /* 0x000000ff12137207 */ /* 0x000fca0000800000 */
[----:B------:R-:W-:-:S04]  /*0f40*/  IMAD.IADD R19, R14, 0x1, R19 ;  /* 0x000000010e137824 */ /* 0x000fc800078e0213 */
[----:B------:R-:W-:-:S07]  /*0f50*/  IMAD.MOV.U32 R22, RZ, RZ, R19 ;  /* 0x000000ffff167224 */ /* 0x000fce00078e0013 */
[----:B------:R-:W-:Y:S05]  /*0f60*/  WARPSYNC.COLLECTIVE R15, `(.L_x_15) ;  /* 0x000000000f087348 */ /* 0x000fea0003c00000 */
[----:B------:R0:W1:Y:S02]  /*0f70*/  SHFL.UP P6, R18, R22, R17, R16 ;  /* 0x0400001116127389 */ /* 0x00006400000c0010 */
[----:B01----:R-:W-:Y:S05]  /*0f80*/  ENDCOLLECTIVE ;  /* 0x000000000000791b */ /* 0x003fea0003800000 */
.L_x_15:
[----:B------:R-:W-:Y:S05]  /*0f90*/  BRA `(.L_x_16) ;  /* 0xfffffff400687947 */ /* 0x000fea000383ffff */
.L_x_8:
[----:B--2---:R-:W-:Y:S02]  /*0fa0*/  IMAD.MOV.U32 R22, RZ, RZ, R19 ;  /* 0x000000ffff167224 */ /* 0x004fe400078e0013 */
[----:B------:R-:W-:Y:S02]  /*0fb0*/  IMAD.MOV.U32 R17, RZ, RZ, 0x1 ;  /* 0x00000001ff117424 */ /* 0x000fe400078e00ff */
[----:B------:R-:W-:Y:S02]  /*0fc0*/  IMAD.MOV.U32 R16, RZ, RZ, RZ ;  /* 0x000000ffff107224 */ /* 0x000fe400078e00ff */
[----:B------:R-:W-:-:S07]  /*0fd0*/  IMAD.MOV.U32 R15, RZ, RZ, -0x1 ;  /* 0xffffffffff0f7424 */ /* 0x000fce00078e00ff */
[----:B-1----:R-:W-:Y:S05]  /*0fe0*/  WARPSYNC.COLLECTIVE R15, `(.L_x_17) ;  /* 0x000000000f087348 */ /* 0x002fea0003c00000 */
[----:B------:R0:W2:Y:S02]  /*0ff0*/  SHFL.UP P6, R18, R22, R17, R16 ;  /* 0x0400001116127389 */ /* 0x0000a400000c0010 */
[----:B012---:R-:W-:Y:S05]  /*1000*/  ENDCOLLECTIVE ;  /* 0x000000000000791b */ /* 0x007fea0003800000 */
.L_x_17:
        /* <DEDUP_REMOVED lines=8> */
.L_x_18:
        /* <DEDUP_REMOVED lines=8> */
.L_x_19:
        /* <DEDUP_REMOVED lines=8> */
.L_x_20:
        /* <DEDUP_REMOVED lines=8> */
.L_x_21:
[----:B------:R-:W-:Y:S05]  /*1210*/  BRA `(.L_x_22) ;  /* 0xfffffff400547947 */ /* 0x000fea000383ffff */
.L_x_10:
[----:B-----5:R-:W-:Y:S01]  /*1220*/  IMAD.MOV.U32 R22, RZ, RZ, R6 ;  /* 0x000000ffff167224 */ /* 0x020fe200078e0006 */
[----:B------:R-:W-:Y:S01]  /*1230*/  ISETP.NE.AND P0, PT, R0, RZ, PT ;  /* 0x000000ff0000720c */ /* 0x000fe20003f05270 */
[----:B------:R-:W-:Y:S02]  /*1240*/  IMAD.MOV.U32 R17, RZ, RZ, 0x1 ;  /* 0x00000001ff117424 */ /* 0x000fe400078e00ff */
[----:B------:R-:W-:Y:S02]  /*1250*/  IMAD.MOV.U32 R16, RZ, RZ, RZ ;  /* 0x000000ffff107224 */ /* 0x000fe400078e00ff */
[----:B------:R-:W-:-:S08]  /*1260*/  IMAD.MOV.U32 R15, RZ, RZ, -0x1 ;  /* 0xffffffffff0f7424 */ /* 0x000fd000078e00ff */
[----:B0-----:R-:W-:Y:S05]  /*1270*/  WARPSYNC.COLLECTIVE R15, `(.L_x_23) ;  /* 0x000000000f087348 */ /* 0x001fea0003c00000 */
[----:B------:R1:W2:Y:S02]  /*1280*/  SHFL.UP P6, R18, R22, R17, R16 ;  /* 0x0400001116127389 */ /* 0x0002a400000c0010 */
[----:B012---:R-:W-:Y:S05]  /*1290*/  ENDCOLLECTIVE ;  /* 0x000000000000791b */ /* 0x007fea0003800000 */
.L_x_23:
[----:B------:R-:W-:Y:S01]  /*12a0*/  IMAD.MOV.U32 R17, RZ, RZ, 0x2 ;  /* 0x00000002ff117424 */ /* 0x000fe200078e00ff */
[----:B------:R-:W-:-:S04]  /*12b0*/  LOP3.LUT R18, R18, 0x7fffffff, RZ, 0xc0, !PT ;  /* 0x7fffffff12127812 */ /* 0x000fc800078ec0ff */
[----:B------:R-:W-:Y:S02]  /*12c0*/  SEL R5, R18, RZ, P0 ;  /* 0x000000ff12057207 */ /* 0x000fe40000000000 */
[----:B------:R-:W-:-:S03]  /*12d0*/  ISETP.GE.U32.AND P0, PT, R0, 0x2, PT ;  /* 0x000000020000780c */ /* 0x000fc60003f06070 */
[----:B------:R-:W-:-:S04]  /*12e0*/  IMAD.IADD R5, R6, 0x1, R5 ;  /* 0x0000000106057824 */ /* 0x000fc800078e0205 */
[----:B------:R-:W-:-:S07]  /*12f0*/  IMAD.MOV.U32 R22, RZ, RZ, R5 ;  /* 0x000000ffff167224 */ /* 0x000fce00078e0005 */
[----:B------:R-:W-:Y:S05]  /*1300*/  WARPSYNC.COLLECTIVE R15, `(.L_x_24) ;  /* 0x000000000f087348 */ /* 0x000fea0003c00000 */
[----:B------:R0:W1:Y:S02]  /*1310*/  SHFL.UP P6, R18, R22, R17, R16 ;  /* 0x0400001116127389 */ /* 0x00006400000c0010 */
[----:B01----:R-:W-:Y:S05]  /*1320*/  ENDCOLLECTIVE ;  /* 0x000000000000791b */ /* 0x003fea0003800000 */
.L_x_24:
        /* <DEDUP_REMOVED lines=9> */
.L_x_25:
        /* <DEDUP_REMOVED lines=9> */
.L_x_26:
        /* <DEDUP_REMOVED lines=8> */
.L_x_27:
[----:B------:R-:W-:Y:S05]  /*14d0*/  BRA `(.L_x_28) ;  /* 0xfffffff400e87947 */ /* 0x000fea000383ffff */
.L_x_29:
        /* <DEDUP_REMOVED lines=10> */
.L_x_202:


//--------------------- .text._Z10scatter_1dP6clauseS0_Piii --------------------------
	.section	.text._Z10scatter_1dP6clauseS0_Piii,"ax",@progbits
	.align	128
        .global         _Z10scatter_1dP6clauseS0_Piii
        .type           _Z10scatter_1dP6clauseS0_Piii,@function
        .size           _Z10scatter_1dP6clauseS0_Piii,(.L_x_203 - _Z10scatter_1dP6clauseS0_Piii)
        .other          _Z10scatter_1dP6clauseS0_Piii,@"STO_CUDA_ENTRY STV_DEFAULT"
_Z10scatter_1dP6clauseS0_Piii:
.text._Z10scatter_1dP6clauseS0_Piii:
[----:B------:R-:W-:Y:S01]  /*0000*/  LDC R1, c[0x0][0x37c] ;  /* 0x0000df00ff017b82 */ /* 0x000fe20000000800 */
[----:B------:R-:W0:Y:S07]  /*0010*/  S2R R6, SR_TID.X ;  /* 0x0000000000067919 */ /* 0x000e2e0000002100 */
[----:B------:R-:W1:Y:S01]  /*0020*/  S2UR UR4, SR_CTAID.X ;  /* 0x00000000000479c3 */ /* 0x000e620000002500 */
[----:B------:R-:W2:Y:S07]  /*0030*/  LDCU.64 UR6, c[0x0][0x358] ;  /* 0x00006b00ff0677ac */ /* 0x000eae0008000a00 */
[----:B------:R-:W3:Y:S01]  /*0040*/  LDC.64 R2, c[0x0][0x390] ;  /* 0x0000e400ff027b82 */ /* 0x000ee20000000a00 */
[----:B-1----:R-:W-:Y:S01]  /*0050*/  USHF.L.U32 UR4, UR4, 0x5, URZ ;  /* 0x0000000504047899 */ /* 0x002fe200080006ff */
[----:B0-----:R-:W-:-:S05]  /*0060*/  SHF.R.U32.HI R0, RZ, 0x5, R6 ;  /* 0x00000005ff007819 */ /* 0x001fca0000011606 */
[----:B------:R-:W-:-:S05]  /*0070*/  LOP3.LUT R7, R0, UR4, RZ, 0xfc, !PT ;  /* 0x0000000400077c12 */ /* 0x000fca000f8efcff */
[----:B------:R-:W0:Y:S01]  /*0080*/  LDCU UR4, c[0x0][0x39c] ;  /* 0x00007380ff0477ac */ /* 0x000e220008000800 */
[----:B---3--:R-:W-:-:S06]  /*0090*/  IMAD.WIDE R2, R7, 0x4, R2 ;  /* 0x0000000407027825 */ /* 0x008fcc00078e0202 */
[----:B--2---:R-:W2:Y:S02]  /*00a0*/  LDG.E R2, desc[UR6][R2.64] ;  /* 0x0000000602027981 */ /* 0x004ea4000c1e1900 */
[----:B--2---:R-:W-:-:S13]  /*00b0*/  ISETP.GT.AND P1, PT, R2, -0x1, PT ;  /* 0xffffffff0200780c */ /* 0x004fda0003f24270 */
[----:B------:R-:W1:Y:S02]  /*00c0*/  @P1 LDC.64 R4, c[0x4][0x10] ;  /* 0x01000400ff041b82 */ /* 0x000e640000000a00 */
[----:B-1----:R1:W5:Y:S01]  /*00d0*/  @P1 LDG.E R4, desc[UR6][R4.64] ;  /* 0x0000000604041981 */ /* 0x002362000c1e1900 */
[----:B------:R-:W-:-:S04]  /*00e0*/  LOP3.LUT R0, R6, 0x1f, RZ, 0xc0, !PT ;  /* 0x0000001f06007812 */ /* 0x000fc800078ec0ff */
[----:B0-----:R-:W-:-:S13]  /*00f0*/  ISETP.GE.AND P0, PT, R0, UR4, PT ;  /* 0x0000000400007c0c */ /* 0x001fda000bf06270 */
[----:B-1----:R-:W-:Y:S05]  /*0100*/  @P0 EXIT ;  /* 0x000000000000094d */ /* 0x002fea0003800000 */
[----:B------:R-:W-:Y:S01]  /*0110*/  LOP3.LUT R3, RZ, R0, RZ, 0x33, !PT ;  /* 0x00000000ff037212 */ /* 0x000fe200078e33ff */
[----:B------:R-:W-:Y:S04]  /*0120*/  BSSY.RECONVERGENT B0, `(.L_x_30) ;  /* 0x0000030000007945 */ /* 0x000fe80003800200 */
[----:B------:R-:W-:Y:S01]  /*0130*/  VIADD R6, R3, UR4 ;  /* 0x0000000403067c36 */ /* 0x000fe20008000000 */
[----:B------:R-:W-:-:S04]  /*0140*/  @!P1 LOP3.LUT R3, R2, 0x7fffffff, RZ, 0xc0, !PT ;  /* 0x7fffffff02039812 */ /* 0x000fc800078ec0ff */
[----:B------:R-:W-:Y:S01]  /*0150*/  LOP3.LUT R8, R6, 0x60, RZ, 0xc0, !PT ;  /* 0x0000006006087812 */ /* 0x000fe200078ec0ff */
[----:B------:R-:W-:Y:S01]  /*0160*/  @!P1 VIADD R5, R3, 0xffffffff ;  /* 0xffffffff03059836 */ /* 0x000fe20000000000 */
[----:B-----5:R-:W-:Y:S01]  /*0170*/  @P1 IADD3 R5, PT, PT, R4, R7, -R2 ;  /* 0x0000000704051210 */ /* 0x020fe20007ffe802 */
[----:B------:R-:W-:Y:S01]  /*0180*/  IMAD R3, R7, UR4, RZ ;  /* 0x0000000407037c24 */ /* 0x000fe2000f8e02ff */
[----:B------:R-:W-:Y:S02]  /*0190*/  ISETP.NE.AND P2, PT, R8, 0x60, PT ;  /* 0x000000600800780c */ /* 0x000fe40003f45270 */
[----:B------:R-:W-:Y:S01]  /*01a0*/  ISETP.GE.U32.AND P0, PT, R6, 0x60, PT ;  /* 0x000000600600780c */ /* 0x000fe20003f06070 */
[----:B------:R-:W-:Y:S01]  /*01b0*/  IMAD R5, R5, UR4, RZ ;  /* 0x0000000405057c24 */ /* 0x000fe2000f8e02ff */
[----:B------:R-:W-:-:S09]  /*01c0*/  SHF.R.S32.HI R2, RZ, 0x1f, R3 ;  /* 0x0000001fff027819 */ /* 0x000fd20000011403 */
[----:B------:R-:W-:Y:S05]  /*01d0*/  @!P2 BRA `(.L_x_31) ;  /* 0x000000000090a947 */ /* 0x000fea0003800000 */
[----:B------:R-:W0:Y:S01]  /*01e0*/  LDCU.128 UR8, c[0x0][0x380] ;  /* 0x00007000ff0877ac */ /* 0x000e220008000c00 */
[----:B------:R-:W-:Y:S02]  /*01f0*/  LEA.HI R4, R6, 0x1, RZ, 0x1b ;  /* 0x0000000106047811 */ /* 0x000fe400078fd8ff */
[-C--:B------:R-:W-:Y:S02]  /*0200*/  IADD3 R19, P3, PT, R5, R0.reuse, RZ ;  /* 0x0000000005137210 */ /* 0x080fe40007f7e0ff */
[----:B------:R-:W-:Y:S01]  /*0210*/  IADD3 R9, P4, PT, R3, R0, RZ ;  /* 0x0000000003097210 */ /* 0x000fe20007f9e0ff */
[C---:B------:R-:W-:Y:S01]  /*0220*/  IMAD.SHL.U32 R7, R4.reuse, 0x20, RZ ;  /* 0x0000002004077824 */ /* 0x040fe200078e00ff */
[----:B------:R-:W-:Y:S01]  /*0230*/  LOP3.LUT R6, R4, 0x3, RZ, 0xc0, !PT ;  /* 0x0000000304067812 */ /* 0x000fe200078ec0ff */
[----:B------:R-:W-:Y:S02]  /*0240*/  IMAD.X R8, RZ, RZ, RZ, P3 ;  /* 0x000000ffff087224 */ /* 0x000fe400018e06ff */
[----:B------:R-:W-:Y:S01]  /*0250*/  IMAD.X R4, RZ, RZ, R2, P4 ;  /* 0x000000ffff047224 */ /* 0x000fe200020e0602 */
[----:B------:R-:W-:-:S02]  /*0260*/  LOP3.LUT R0, R0, 0x60, R7, 0xf8, !PT ;  /* 0x0000006000007812 */ /* 0x000fc400078ef807 */
[----:B0-----:R-:W-:Y:S02]  /*0270*/  LEA R12, P1, R19, UR8, 0x2 ;  /* 0x00000008130c7c11 */ /* 0x001fe4000f8210ff */
[----:B------:R-:W-:Y:S02]  /*0280*/  LEA R10, P2, R9, UR10, 0x2 ;  /* 0x0000000a090a7c11 */ /* 0x000fe4000f8410ff */
[----:B------:R-:W-:Y:S02]  /*0290*/  IADD3 R12, P3, PT, R12, 0x3, RZ ;  /* 0x000000030c0c7810 */ /* 0x000fe40007f7e0ff */
[----:B------:R-:W-:Y:S02]  /*02a0*/  IADD3 R10, P4, PT, R10, 0x3, RZ ;  /* 0x000000030a0a7810 */ /* 0x000fe40007f9e0ff */
[----:B------:R-:W-:Y:S02]  /*02b0*/  LEA.HI.X R19, R19, UR9, R8, 0x2, P1 ;  /* 0x0000000913137c11 */ /* 0x000fe400088f1408 */
[----:B------:R-:W-:Y:S01]  /*02c0*/  LEA.HI.X R9, R9, UR11, R4, 0x2, P2 ;  /* 0x0000000b09097c11 */ /* 0x000fe200090f1404 */
[----:B------:R-:W-:-:S02]  /*02d0*/  IMAD.MOV R4, RZ, RZ, -R6 ;  /* 0x000000ffff047224 */ /* 0x000fc400078e0a06 */
[----:B------:R-:W-:Y:S02]  /*02e0*/  IMAD.X R19, RZ, RZ, R19, P3 ;  /* 0x000000ffff137224 */ /* 0x000fe400018e0613 */
[----:B------:R-:W-:-:S07]  /*02f0*/  IMAD.X R9, RZ, RZ, R9, P4 ;  /* 0x000000ffff097224 */ /* 0x000fce00020e0609 */
.L_x_32:
[----:B------:R-:W-:-:S05]  /*0300*/  IMAD.MOV.U32 R8, RZ, RZ, R10 ;  /* 0x000000ffff087224 */ /* 0x000fca00078e000a */
[----:B0-----:R-:W2:Y:S04]  /*0310*/  LDG.E.U8 R11, desc[UR6][R8.64+-0x3] ;  /* 0xfffffd06080b7981 */ /* 0x001ea8000c1e1100 */
[----:B------:R-:W3:Y:S04]  /*0320*/  LDG.E.U8 R13, desc[UR6][R8.64+-0x2] ;  /* 0xfffffe06080d7981 */ /* 0x000ee8000c1e1100 */
[----:B------:R-:W4:Y:S04]  /*0330*/  LDG.E.U8 R15, desc[UR6][R8.64+-0x1] ;  /* 0xffffff06080f7981 */ /* 0x000f28000c1e1100 */
[----:B------:R0:W5:Y:S01]  /*0340*/  LDG.E.U8 R17, desc[UR6][R8.64] ;  /* 0x0000000608117981 */ /* 0x000162000c1e1100 */
[----:B------:R-:W-:Y:S01]  /*0350*/  IMAD.MOV.U32 R6, RZ, RZ, R12 ;  /* 0x000000ffff067224 */ /* 0x000fe200078e000c */
[----:B------:R-:W-:Y:S01]  /*0360*/  IADD3 R10, P3, PT, R8, 0x80, RZ ;  /* 0x00000080080a7810 */ /* 0x000fe20007f7e0ff */
[----:B------:R-:W-:-:S02]  /*0370*/  IMAD.MOV.U32 R7, RZ, RZ, R19 ;  /* 0x000000ffff077224 */ /* 0x000fc400078e0013 */
[----:B------:R-:W-:Y:S01]  /*0380*/  VIADD R4, R4, 0x1 ;  /* 0x0000000104047836 */ /* 0x000fe20000000000 */
[----:B------:R-:W-:-:S04]  /*0390*/  IADD3 R12, P2, PT, R6, 0x80, RZ ;  /* 0x00000080060c7810 */ /* 0x000fc80007f5e0ff */
[----:B------:R-:W-:Y:S01]  /*03a0*/  ISETP.NE.AND P1, PT, R4, RZ, PT ;  /* 0x000000ff0400720c */ /* 0x000fe20003f25270 */
[----:B------:R-:W-:Y:S02]  /*03b0*/  IMAD.X R19, RZ, RZ, R7, P2 ;  /* 0x000000ffff137224 */ /* 0x000fe400010e0607 */
[----:B0-----:R-:W-:Y:S01]  /*03c0*/  IMAD.X R9, RZ, RZ, R9, P3 ;  /* 0x000000ffff097224 */ /* 0x001fe200018e0609 */
[----:B--2---:R0:W-:Y:S04]  /*03d0*/  STG.E.U8 desc[UR6][R6.64+-0x3], R11 ;  /* 0xfffffd0b06007986 */ /* 0x0041e8000c101106 */
[----:B---3--:R0:W-:Y:S04]  /*03e0*/  STG.E.U8 desc[UR6][R6.64+-0x2], R13 ;  /* 0xfffffe0d06007986 */ /* 0x0081e8000c101106 */
[----:B----4-:R0:W-:Y:S04]  /*03f0*/  STG.E.U8 desc[UR6][R6.64+-0x1], R15 ;  /* 0xffffff0f06007986 */ /* 0x0101e8000c101106 */
[----:B-----5:R0:W-:Y:S01]  /*0400*/  STG.E.U8 desc[UR6][R6.64], R17 ;  /* 0x0000001106007986 */ /* 0x0201e2000c101106 */
[----:B------:R-:W-:Y:S05]  /*0410*/  @P1 BRA `(.L_x_32) ;  /* 0xfffffffc00b81947 */ /* 0x000fea000383ffff */
.L_x_31:
[----:B------:R-:W-:Y:S05]  /*0420*/  BSYNC.RECONVERGENT B0 ;  /* 0x0000000000007941 */ /* 0x000fea0003800200 */
.L_x_30:
[----:B------:R-:W-:Y:S05]  /*0430*/  @!P0 EXIT ;  /* 0x000000000000894d */ /* 0x000fea0003800000 */
[----:B------:R-:W1:Y:S01]  /*0440*/  LDCU.128 UR8, c[0x0][0x380] ;  /* 0x00007000ff0877ac */ /* 0x000e620008000c00 */
[-C--:B------:R-:W-:Y:S02]  /*0450*/  IADD3 R5, P2, PT, R5, R0.reuse, RZ ;  /* 0x0000000005057210 */ /* 0x080fe40007f5e0ff */
[----:B------:R-:W-:-:S03]  /*0460*/  IADD3 R3, P3, PT, R3, R0, RZ ;  /* 0x0000000003037210 */ /* 0x000fc60007f7e0ff */
[----:B------:R-:W-:Y:S02]  /*0470*/  IMAD.X R4, RZ, RZ, RZ, P2 ;  /* 0x000000ffff047224 */ /* 0x000fe400010e06ff */
[----:B------:R-:W-:Y:S01]  /*0480*/  IMAD.X R2, RZ, RZ, R2, P3 ;  /* 0x000000ffff027224 */ /* 0x000fe200018e0602 */
[----:B-1----:R-:W-:Y:S02]  /*0490*/  LEA R8, P1, R5, UR8, 0x2 ;  /* 0x0000000805087c11 */ /* 0x002fe4000f8210ff */
[----:B0-----:R-:W-:Y:S02]  /*04a0*/  LEA R6, P0, R3, UR10, 0x2 ;  /* 0x0000000a03067c11 */ /* 0x001fe4000f8010ff */
[----:B------:R-:W-:Y:S02]  /*04b0*/  IADD3 R8, P2, PT, R8, 0x100, RZ ;  /* 0x0000010008087810 */ /* 0x000fe40007f5e0ff */
[----:B------:R-:W-:Y:S02]  /*04c0*/  IADD3 R6, P3, PT, R6, 0x100, RZ ;  /* 0x0000010006067810 */ /* 0x000fe40007f7e0ff */
[----:B------:R-:W-:-:S02]  /*04d0*/  LEA.HI.X R23, R5, UR9, R4, 0x2, P1 ;  /* 0x0000000905177c11 */ /* 0x000fc400088f1404 */
[----:B------:R-:W-:-:S03]  /*04e0*/  LEA.HI.X R7, R3, UR11, R2, 0x2, P0 ;  /* 0x0000000b03077c11 */ /* 0x000fc600080f1402 */
[----:B------:R-:W-:Y:S02]  /*04f0*/  IMAD.X R23, RZ, RZ, R23, P2 ;  /* 0x000000ffff177224 */ /* 0x000fe400010e0617 */
[----:B------:R-:W-:-:S07]  /*0500*/  IMAD.X R7, RZ, RZ, R7, P3 ;  /* 0x000000ffff077224 */ /* 0x000fce00018e0607 */
.L_x_33:
[----:B------:R-:W-:Y:S02]  /*0510*/  IMAD.MOV.U32 R4, RZ, RZ, R6 ;  /* 0x000000ffff047224 */ /* 0x000fe400078e0006 */
[----:B------:R-:W-:-:S05]  /*0520*/  IMAD.MOV.U32 R5, RZ, RZ, R7 ;  /* 0x000000ffff057224 */ /* 0x000fca00078e0007 */
[----:B------:R-:W2:Y:S04]  /*0530*/  LDG.E.U8 R7, desc[UR6][R4.64+-0x100] ;  /* 0xffff000604077981 */ /* 0x000ea8000c1e1100 */
[----:B-1----:R-:W3:Y:S04]  /*0540*/  LDG.E.U8 R9, desc[UR6][R4.64+-0xff] ;  /* 0xffff010604097981 */ /* 0x002ee8000c1e1100 */
[----:B------:R-:W4:Y:S04]  /*0550*/  LDG.E.U8 R11, desc[UR6][R4.64+-0xfe] ;  /* 0xffff0206040b7981 */ /* 0x000f28000c1e1100 */
[----:B------:R-:W5:Y:S01]  /*0560*/  LDG.E.U8 R13, desc[UR6][R4.64+-0xfd] ;  /* 0xffff0306040d7981 */ /* 0x000f62000c1e1100 */
[----:B------:R-:W-:-:S02]  /*0570*/  IMAD.MOV.U32 R2, RZ, RZ, R8 ;  /* 0x000000ffff027224 */ /* 0x000fc400078e0008 */
[----:B------:R-:W-:-:S05]  /*0580*/  IMAD.MOV.U32 R3, RZ, RZ, R23 ;  /* 0x000000ffff037224 */ /* 0x000fca00078e0017 */
[----:B--2---:R0:W-:Y:S04]  /*0590*/  STG.E.U8 desc[UR6][R2.64+-0x100], R7 ;  /* 0xffff000702007986 */ /* 0x0041e8000c101106 */
[----:B---3--:R1:W-:Y:S04]  /*05a0*/  STG.E.U8 desc[UR6][R2.64+-0xff], R9 ;  /* 0xffff010902007986 */ /* 0x0083e8000c101106 */
[----:B----4-:R2:W-:Y:S04]  /*05b0*/  STG.E.U8 desc[UR6][R2.64+-0xfe], R11 ;  /* 0xffff020b02007986 */ /* 0x0105e8000c101106 */
[----:B-----5:R3:W-:Y:S04]  /*05c0*/  STG.E.U8 desc[UR6][R2.64+-0xfd], R13 ;  /* 0xffff030d02007986 */ /* 0x0207e8000c101106 */
[----:B------:R-:W4:Y:S04]  /*05d0*/  LDG.E.U8 R15, desc[UR6][R4.64+-0x80] ;  /* 0xffff8006040f7981 */ /* 0x000f28000c1e1100 */
[----:B------:R-:W5:Y:S04]  /*05e0*/  LDG.E.U8 R17, desc[UR6][R4.64+-0x7f] ;  /* 0xffff810604117981 */ /* 0x000f68000c1e1100 */
[----:B------:R-:W2:Y:S04]  /*05f0*/  LDG.E.U8 R19, desc[UR6][R4.64+-0x7e] ;  /* 0xffff820604137981 */ /* 0x000ea8000c1e1100 */
[----:B------:R-:W3:Y:S04]  /*0600*/  LDG.E.U8 R21, desc[UR6][R4.64+-0x7d] ;  /* 0xffff830604157981 */ /* 0x000ee8000c1e1100 */
[----:B----4-:R4:W-:Y:S04]  /*0610*/  STG.E.U8 desc[UR6][R2.64+-0x80], R15 ;  /* 0xffff800f02007986 */ /* 0x0109e8000c101106 */
[----:B-----5:R5:W-:Y:S04]  /*0620*/  STG.E.U8 desc[UR6][R2.64+-0x7f], R17 ;  /* 0xffff811102007986 */ /* 0x020be8000c101106 */
[----:B--2---:R2:W-:Y:S04]  /*0630*/  STG.E.U8 desc[UR6][R2.64+-0x7e], R19 ;  /* 0xffff821302007986 */ /* 0x0045e8000c101106 */
[----:B---3--:R3:W-:Y:S04]  /*0640*/  STG.E.U8 desc[UR6][R2.64+-0x7d], R21 ;  /* 0xffff831502007986 */ /* 0x0087e8000c101106 */
[----:B0-----:R-:W4:Y:S04]  /*0650*/  LDG.E.U8 R7, desc[UR6][R4.64] ;  /* 0x0000000604077981 */ /* 0x001f28000c1e1100 */
[----:B-1----:R-:W5:Y:S04]  /*0660*/  LDG.E.U8 R9, desc[UR6][R4.64+0x1] ;  /* 0x0000010604097981 */ /* 0x002f68000c1e1100 */
[----:B------:R-:W2:Y:S04]  /*0670*/  LDG.E.U8 R11, desc[UR6][R4.64+0x2] ;  /* 0x00000206040b7981 */ /* 0x000ea8000c1e1100 */
[----:B------:R-:W3:Y:S04]  /*0680*/  LDG.E.U8 R13, desc[UR6][R4.64+0x3] ;  /* 0x00000306040d7981 */ /* 0x000ee8000c1e1100 */
[----:B----4-:R0:W-:Y:S04]  /*0690*/  STG.E.U8 desc[UR6][R2.64], R7 ;  /* 0x0000000702007986 */ /* 0x0101e8000c101106 */
[----:B-----5:R1:W-:Y:S04]  /*06a0*/  STG.E.U8 desc[UR6][R2.64+0x1], R9 ;  /* 0x0000010902007986 */ /* 0x0203e8000c101106 */
[----:B--2---:R1:W-:Y:S04]  /*06b0*/  STG.E.U8 desc[UR6][R2.64+0x2], R11 ;  /* 0x0000020b02007986 */ /* 0x0043e8000c101106 */
[----:B---3--:R1:W-:Y:S04]  /*06c0*/  STG.E.U8 desc[UR6][R2.64+0x3], R13 ;  /* 0x0000030d02007986 */ /* 0x0083e8000c101106 */
[----:B------:R-:W2:Y:S04]  /*06d0*/  LDG.E.U8 R15, desc[UR6][R4.64+0x80] ;  /* 0x00008006040f7981 */ /* 0x000ea8000c1e1100 */
[----:B------:R-:W3:Y:S04]  /*06e0*/  LDG.E.U8 R17, desc[UR6][R4.64+0x81] ;  /* 0x0000810604117981 */ /* 0x000ee8000c1e1100 */
[----:B------:R-:W4:Y:S04]  /*06f0*/  LDG.E.U8 R19, desc[UR6][R4.64+0x82] ;  /* 0x0000820604137981 */ /* 0x000f28000c1e1100 */
[----:B------:R-:W5:Y:S01]  /*0700*/  LDG.E.U8 R21, desc[UR6][R4.64+0x83] ;  /* 0x0000830604157981 */ /* 0x000f62000c1e1100 */
[----:B------:R-:W-:Y:S01]  /*0710*/  VIADD R0, R0, 0x80 ;  /* 0x0000008000007836 */ /* 0x000fe20000000000 */
[----:B------:R-:W-:-:S02]  /*0720*/  IADD3 R8, P1, PT, R2, 0x200, RZ ;  /* 0x0000020002087810 */ /* 0x000fc40007f3e0ff */
[----:B------:R-:W-:Y:S02]  /*0730*/  IADD3 R6, P2, PT, R4, 0x200, RZ ;  /* 0x0000020004067810 */ /* 0x000fe40007f5e0ff */
[----:B------:R-:W-:Y:S01]  /*0740*/  ISETP.GE.AND P0, PT, R0, UR4, PT ;  /* 0x0000000400007c0c */ /* 0x000fe2000bf06270 */
[----:B------:R-:W-:Y:S02]  /*0750*/  IMAD.X R23, RZ, RZ, R3, P1 ;  /* 0x000000ffff177224 */ /* 0x000fe400008e0603 */
[----:B0-----:R-:W-:Y:S01]  /*0760*/  IMAD.X R7, RZ, RZ, R5, P2 ;  /* 0x000000ffff077224 */ /* 0x001fe200010e0605 */
[----:B--2---:R1:W-:Y:S04]  /*0770*/  STG.E.U8 desc[UR6][R2.64+0x80], R15 ;  /* 0x0000800f02007986 */ /* 0x0043e8000c101106 */
[----:B---3--:R1:W-:Y:S04]  /*0780*/  STG.E.U8 desc[UR6][R2.64+0x81], R17 ;  /* 0x0000811102007986 */ /* 0x0083e8000c101106 */
[----:B----4-:R1:W-:Y:S04]  /*0790*/  STG.E.U8 desc[UR6][R2.64+0x82], R19 ;  /* 0x0000821302007986 */ /* 0x0103e8000c101106 */
[----:B-----5:R1:W-:Y:S01]  /*07a0*/  STG.E.U8 desc[UR6][R2.64+0x83], R21 ;  /* 0x0000831502007986 */ /* 0x0203e2000c101106 */
[----:B------:R-:W-:Y:S05]  /*07b0*/  @!P0 BRA `(.L_x_33) ;  /* 0xfffffffc00548947 */ /* 0x000fea000383ffff */
[----:B------:R-:W-:Y:S05]  /*07c0*/  EXIT ;  /* 0x000000000000794d */ /* 0x000fea0003800000 */
.L_x_34:
        /* <DEDUP_REMOVED lines=11> */
.L_x_203:


//--------------------- .text._Z12propagate_1dPjiii --------------------------
	.section	.text._Z12propagate_1dPjiii,"ax",@progbits
	.align	128
        .global         _Z12propagate_1dPjiii
        .type           _Z12propagate_1dPjiii,@function
        .size           _Z12propagate_1dPjiii,(.L_x_204 - _Z12propagate_1dPjiii)
        .other          _Z12propagate_1dPjiii,@"STO_CUDA_ENTRY STV_DEFAULT"
_Z12propagate_1dPjiii:
.text._Z12propagate_1dPjiii:
[----:B------:R-:W-:Y:S01]  /*0000*/  LDC R1, c[0x0][0x37c] ;  /* 0x0000df00ff017b82 */ /* 0x000fe20000000800 */
[----:B------:R-:W0:Y:S01]  /*0010*/  S2R R11, SR_TID.X ;  /* 0x00000000000b7919 */ /* 0x000e220000002100 */
[----:B------:R-:W1:Y:S06]  /*0020*/  LDCU.64 UR6, c[0x0][0x358] ;  /* 0x00006b00ff0677ac */ /* 0x000e6c0008000a00 */
[----:B------:R-:W2:Y:S01]  /*0030*/  LDC R0, c[0x0][0x390] ;  /* 0x0000e400ff007b82 */ /* 0x000ea20000000800 */
[----:B------:R-:W3:Y:S07]  /*0040*/  S2R R9, SR_CTAID.X ;  /* 0x0000000000097919 */ /* 0x000eee0000002500 */
[----:B------:R-:W4:Y:S01]  /*0050*/  LDC.64 R2, c[0x0][0x388] ;  /* 0x0000e200ff027b82 */ /* 0x000f220000000a00 */
[----:B0-----:R-:W-:-:S13]  /*0060*/  ISETP.NE.AND P1, PT, R11, RZ, PT ;  /* 0x000000ff0b00720c */ /* 0x001fda0003f25270 */
[----:B------:R-:W3:Y:S02]  /*0070*/  @!P1 LDC.64 R4, c[0x4][0x8] ;  /* 0x01000200ff049b82 */ /* 0x000ee40000000a00 */
[----:B---3--:R-:W-:-:S06]  /*0080*/  @!P1 IMAD.WIDE.U32 R4, R9, 0x4, R4 ;  /* 0x0000000409049825 */ /* 0x008fcc00078e0004 */
[----:B-1----:R-:W3:Y:S01]  /*0090*/  @!P1 LDG.E R4, desc[UR6][R4.64] ;  /* 0x0000000604049981 */ /* 0x002ee2000c1e1900 */
[----:B--2---:R-:W-:Y:S01]  /*00a0*/  IMAD R0, R9, R0, R0 ;  /* 0x0000000009007224 */ /* 0x004fe200078e0200 */
[----:B------:R-:W-:Y:S01]  /*00b0*/  BSSY.RECONVERGENT B0, `(.L_x_35) ;  /* 0x0000017000007945 */ /* 0x000fe20003800200 */
[----:B----4-:R-:W-:Y:S01]  /*00c0*/  VIADD R8, R2, 0x3ff ;  /* 0x000003ff02087836 */ /* 0x010fe20000000000 */
[----:B------:R-:W0:Y:S01]  /*00d0*/  @!P1 S2R R7, SR_CgaCtaId ;  /* 0x0000000000079919 */ /* 0x000e220000008800 */
[----:B------:R-:W-:Y:S01]  /*00e0*/  IMAD.IADD R9, R0, 0x1, R11 ;  /* 0x0000000100097824 */ /* 0x000fe200078e020b */
[----:B------:R-:W-:-:S04]  /*00f0*/  @!P1 MOV R0, 0x400 ;  /* 0x0000040000009802 */ /* 0x000fc80000000f00 */
[----:B------:R-:W-:-:S04]  /*0100*/  ISETP.GE.AND P0, PT, R9, R2, PT ;  /* 0x000000020900720c */ /* 0x000fc80003f06270 */
[----:B------:R-:W-:Y:S02]  /*0110*/  ISETP.LT.OR P0, PT, R3, 0x1, P0 ;  /* 0x000000010300780c */ /* 0x000fe40000701670 */
[----:B0-----:R-:W-:-:S05]  /*0120*/  @!P1 LEA R3, R7, R0, 0x18 ;  /* 0x0000000007039211 */ /* 0x001fca00078ec0ff */
[----:B---3--:R0:W-:Y:S01]  /*0130*/  @!P1 STS [R3], R4 ;  /* 0x0000000403009388 */ /* 0x0081e20000000800 */
[----:B------:R-:W-:Y:S06]  /*0140*/  BAR.SYNC.DEFER_BLOCKING 0x0 ;  /* 0x0000000000007b1d */ /* 0x000fec0000010000 */
[----:B------:R-:W-:Y:S05]  /*0150*/  @P0 BRA `(.L_x_36) ;  /* 0x0000000000300947 */ /* 0x000fea0003800000 */
[----:B------:R-:W1:Y:S01]  /*0160*/  S2UR UR5, SR_CgaCtaId ;  /* 0x00000000000579c3 */ /* 0x000e620000008800 */
[----:B------:R-:W-:-:S07]  /*0170*/  UMOV UR4, 0x400 ;  /* 0x0000040000047882 */ /* 0x000fce0000000000 */
[----:B------:R-:W2:Y:S01]  /*0180*/  LDC.64 R6, c[0x0][0x380] ;  /* 0x0000e000ff067b82 */ /* 0x000ea20000000a00 */
[----:B-1----:R-:W-:-:S09]  /*0190*/  ULEA UR4, UR5, UR4, 0x18 ;  /* 0x0000000405047291 */ /* 0x002fd2000f8ec0ff */
[----:B------:R-:W1:Y:S03]  /*01a0*/  LDS R0, [UR4] ;  /* 0x00000004ff007984 */ /* 0x000e660008000800 */
.L_x_37:
[----:B0-23--:R-:W-:-:S05]  /*01b0*/  IMAD.WIDE R4, R9, 0x4, R6 ;  /* 0x0000000409047825 */ /* 0x00dfca00078e0206 */
[----:B------:R-:W1:Y:S01]  /*01c0*/  LDG.E R3, desc[UR6][R4.64] ;  /* 0x0000000604037981 */ /* 0x000e62000c1e1900 */
[----:B------:R-:W-:-:S05]  /*01d0*/  VIADD R9, R9, 0x400 ;  /* 0x0000040009097836 */ /* 0x000fca0000000000 */
[----:B------:R-:W-:Y:S01]  /*01e0*/  ISETP.GE.AND P0, PT, R9, R2, PT ;  /* 0x000000020900720c */ /* 0x000fe20003f06270 */
[----:B-1----:R-:W-:-:S05]  /*01f0*/  IMAD.IADD R11, R0, 0x1, R3 ;  /* 0x00000001000b7824 */ /* 0x002fca00078e0203 */
[----:B------:R3:W-:Y:S07]  /*0200*/  STG.E desc[UR6][R4.64], R11 ;  /* 0x0000000b04007986 */ /* 0x0007ee000c101906 */
[----:B------:R-:W-:Y:S05]  /*0210*/  @!P0 BRA `(.L_x_37) ;  /* 0xfffffffc00e48947 */ /* 0x000fea000383ffff */
.L_x_36:
[----:B------:R-:W-:Y:S05]  /*0220*/  BSYNC.RECONVERGENT B0 ;  /* 0x0000000000007941 */ /* 0x000fea0003800200 */
.L_x_35:
[----:B------:R-:W-:-:S13]  /*0230*/  ISETP.NE.AND P0, PT, R9, R8, PT ;  /* 0x000000080900720c */ /* 0x000fda0003f05270 */
[----:B------:R-:W-:Y:S05]  /*0240*/  @P0 EXIT ;  /* 0x000000000000094d */ /* 0x000fea0003800000 */
[----:B0-----:R-:W0:Y:S02]  /*0250*/  LDC.64 R2, c[0x4][0x10] ;  /* 0x01000400ff027b82 */ /* 0x001e240000000a00 */
[----:B0-----:R-:W-:Y:S01]  /*0260*/  STG.E desc[UR6][R2.64], R11 ;  /* 0x0000000b02007986 */ /* 0x001fe2000c101906 */
[----:B------:R-:W-:Y:S05]  /*0270*/  EXIT ;  /* 0x000000000000794d */ /* 0x000fea0003800000 */
.L_x_38:
        /* <DEDUP_REMOVED lines=16> */
.L_x_204:


//--------------------- .text._Z7scan_1dPjiii     --------------------------
	.section	.text._Z7scan_1dPjiii,"ax",@progbits
	.align	128
        .global         _Z7scan_1dPjiii
        .type           _Z7scan_1dPjiii,@function
        .size           _Z7scan_1dPjiii,(.L_x_205 - _Z7scan_1dPjiii)
        .other          _Z7scan_1dPjiii,@"STO_CUDA_ENTRY STV_DEFAULT"
_Z7scan_1dPjiii:
.text._Z7scan_1dPjiii:
[----:B------:R-:W-:Y:S01]  /*0000*/  LDC R1, c[0x0][0x37c] ;  /* 0x0000df00ff017b82 */ /* 0x000fe20000000800 */
[----:B------:R-:W0:Y:S01]  /*0010*/  S2R R6, SR_CTAID.X ;  /* 0x0000000000067919 */ /* 0x000e220000002500 */
[----:B------:R-:W0:Y:S06]  /*0020*/  LDCU UR4, c[0x0][0x390] ;  /* 0x00007200ff0477ac */ /* 0x000e2c0008000800 */
[----:B------:R-:W1:Y:S01]  /*0030*/  LDC.64 R4, c[0x0][0x388] ;  /* 0x0000e200ff047b82 */ /* 0x000e620000000a00 */
[----:B------:R-:W0:Y:S01]  /*0040*/  S2R R9, SR_TID.X ;  /* 0x0000000000097919 */ /* 0x000e220000002100 */
[----:B------:R-:W2:Y:S01]  /*0050*/  LDCU.64 UR6, c[0x0][0x358] ;  /* 0x00006b00ff0677ac */ /* 0x000ea20008000a00 */
[----:B------:R-:W3:Y:S01]  /*0060*/  LDCU UR8, c[0x0][0x388] ;  /* 0x00007100ff0877ac */ /* 0x000ee20008000800 */
[----:B0-----:R-:W-:-:S05]  /*0070*/  IMAD R7, R6, UR4, R9 ;  /* 0x0000000406077c24 */ /* 0x001fca000f8e0209 */
[----:B------:R-:W-:-:S13]  /*0080*/  ISETP.NE.AND P0, PT, R7, RZ, PT ;  /* 0x000000ff0700720c */ /* 0x000fda0003f05270 */
[----:B------:R-:W0:Y:S01]  /*0090*/  @!P0 S2R R3, SR_CgaCtaId ;  /* 0x0000000000038919 */ /* 0x000e220000008800 */
[----:B------:R-:W-:-:S04]  /*00a0*/  @!P0 MOV R0, 0x400 ;  /* 0x0000040000008802 */ /* 0x000fc80000000f00 */
[----:B0-----:R-:W-:Y:S02]  /*00b0*/  @!P0 LEA R2, R3, R0, 0x18 ;  /* 0x0000000003028211 */ /* 0x001fe400078ec0ff */
[----:B------:R-:W-:-:S03]  /*00c0*/  LOP3.LUT R0, R9, 0x1f, RZ, 0xc0, !PT ;  /* 0x0000001f09007812 */ /* 0x000fc600078ec0ff */
[----:B------:R0:W-:Y:S04]  /*00d0*/  @!P0 STS [R2], RZ ;  /* 0x000000ff02008388 */ /* 0x0001e80000000800 */
[----:B------:R0:W-:Y:S01]  /*00e0*/  @!P0 STS [R2+0x84], RZ ;  /* 0x000084ff02008388 */ /* 0x0001e20000000800 */
[----:B------:R-:W-:Y:S01]  /*00f0*/  BAR.SYNC.DEFER_BLOCKING 0x0 ;  /* 0x0000000000007b1d */ /* 0x000fe20000010000 */
[----:B-1----:R-:W-:-:S04]  /*0100*/  ISETP.GE.AND P0, PT, R7, R4, PT ;  /* 0x000000040700720c */ /* 0x002fc80003f06270 */
[----:B------:R-:W-:-:S13]  /*0110*/  ISETP.LT.OR P0, PT, R5, 0x1, P0 ;  /* 0x000000010500780c */ /* 0x000fda0000701670 */
[----:B0-23--:R-:W-:Y:S05]  /*0120*/  @P0 BRA `(.L_x_39) ;  /* 0x0000000400600947 */ /* 0x00dfea0003800000 */
[----:B------:R-:W0:Y:S01]  /*0130*/  S2R R5, SR_CgaCtaId ;  /* 0x0000000000057919 */ /* 0x000e220000008800 */
[----:B------:R-:W1:Y:S01]  /*0140*/  LDC.64 R2, c[0x0][0x380] ;  /* 0x0000e000ff027b82 */ /* 0x000e620000000a00 */
[----:B------:R-:W-:Y:S01]  /*0150*/  MOV R4, 0x400 ;  /* 0x0000040000047802 */ /* 0x000fe20000000f00 */
[----:B------:R-:W2:Y:S01]  /*0160*/  S2R R11, SR_CgaCtaId ;  /* 0x00000000000b7919 */ /* 0x000ea20000008800 */
[----:B------:R-:W-:Y:S02]  /*0170*/  LOP3.LUT R8, R7, 0x3ff, RZ, 0xc0, !PT ;  /* 0x000003ff07087812 */ /* 0x000fe400078ec0ff */
[----:B------:R-:W-:Y:S02]  /*0180*/  ISETP.GE.U32.AND P1, PT, R0, 0x10, PT ;  /* 0x000000100000780c */ /* 0x000fe40003f26070 */
[----:B------:R-:W-:Y:S02]  /*0190*/  ISETP.NE.AND P0, PT, R8, 0x3ff, PT ;  /* 0x000003ff0800780c */ /* 0x000fe40003f05270 */
[----:B------:R-:W-:-:S02]  /*01a0*/  MOV R8, 0x400 ;  /* 0x0000040000087802 */ /* 0x000fc40000000f00 */
[C---:B------:R-:W-:Y:S02]  /*01b0*/  ISETP.GE.U32.AND P2, PT, R0.reuse, 0x8, PT ;  /* 0x000000080000780c */ /* 0x040fe40003f46070 */
[C---:B------:R-:W-:Y:S02]  /*01c0*/  ISETP.GE.U32.AND P3, PT, R0.reuse, 0x4, PT ;  /* 0x000000040000780c */ /* 0x040fe40003f66070 */
[C---:B------:R-:W-:Y:S02]  /*01d0*/  ISETP.GE.U32.AND P4, PT, R0.reuse, 0x2, PT ;  /* 0x000000020000780c */ /* 0x040fe40003f86070 */
[----:B------:R-:W-:Y:S02]  /*01e0*/  ISETP.NE.AND P5, PT, R0, RZ, PT ;  /* 0x000000ff0000720c */ /* 0x000fe40003fa5270 */
[----:B0-----:R-:W-:Y:S02]  /*01f0*/  LEA R5, R5, R4, 0x18 ;  /* 0x0000000405057211 */ /* 0x001fe400078ec0ff */
[----:B------:R-:W-:-:S02]  /*0200*/  SHF.R.U32.HI R4, RZ, 0x3, R9 ;  /* 0x00000003ff047819 */ /* 0x000fc40000011609 */
[----:B--2---:R-:W-:Y:S01]  /*0210*/  LEA R8, R11, R8, 0x18 ;  /* 0x000000080b087211 */ /* 0x004fe200078ec0ff */
[----:B------:R-:W-:Y:S01]  /*0220*/  IMAD R10, R0, 0x4, R5 ;  /* 0x00000004000a7824 */ /* 0x000fe200078e0205 */
[----:B------:R-:W-:-:S05]  /*0230*/  LOP3.LUT R4, R4, 0x7c, RZ, 0xc0, !PT ;  /* 0x0000007c04047812 */ /* 0x000fca00078ec0ff */
[----:B------:R-:W-:-:S07]  /*0240*/  IMAD.IADD R11, R5, 0x1, R4 ;  /* 0x00000001050b7824 */ /* 0x000fce00078e0204 */
.L_x_43:
[----:B012---:R-:W-:-:S05]  /*0250*/  IMAD.WIDE R4, R7, 0x4, R2 ;  /* 0x0000000407047825 */ /* 0x007fca00078e0202 */
[----:B------:R0:W5:Y:S01]  /*0260*/  LDG.E R12, desc[UR6][R4.64] ;  /* 0x00000006040c7981 */ /* 0x000162000c1e1900 */
[----:B------:R-:W-:-:S03]  /*0270*/  UMOV UR4, 0xffffffff ;  /* 0xffffffff00047882 */ /* 0x000fc60000000000 */
[----:B------:R-:W-:Y:S05]  /*0280*/  BRA.DIV UR4, `(.L_x_40) ;  /* 0x0000000a04007947 */ /* 0x000fea000b800000 */
[----:B-----5:R-:W1:Y:S02]  /*0290*/  SHFL.UP PT, R16, R12, 0x1, RZ ;  /* 0x042000000c107989 */ /* 0x020e6400000e00ff */
[----:B-1----:R-:W-:-:S04]  /*02a0*/  LOP3.LUT R16, R16, 0x7fffffff, RZ, 0xc0, !PT ;  /* 0x7fffffff10107812 */ /* 0x002fc800078ec0ff */
[----:B------:R-:W-:-:S05]  /*02b0*/  SEL R13, R16, RZ, P5 ;  /* 0x000000ff100d7207 */ /* 0x000fca0002800000 */
[----:B------:R-:W-:-:S05]  /*02c0*/  IMAD.IADD R17, R12, 0x1, R13 ;  /* 0x000000010c117824 */ /* 0x000fca00078e020d */
[----:B------:R-:W1:Y:S02]  /*02d0*/  SHFL.UP PT, R16, R17, 0x2, RZ ;  /* 0x0440000011107989 */ /* 0x000e6400000e00ff */
        /* <DEDUP_REMOVED lines=11> */
[----:B------:R1:W2:Y:S02]  /*0390*/  SHFL.UP PT, R16, R17, 0x10, RZ ;  /* 0x0600000011107989 */ /* 0x0002a400000e00ff */
.L_x_50:
[----:B--2---:R-:W-:Y:S01]  /*03a0*/  LOP3.LUT R16, R16, 0x7fffffff, RZ, 0xc0, !PT ;  /* 0x7fffffff10107812 */ /* 0x004fe200078ec0ff */
[----:B------:R-:W-:Y:S05]  /*03b0*/  WARPSYNC.ALL ;  /* 0x0000000000007948 */ /* 0x000fea0003800000 */
[----:B------:R-:W-:Y:S02]  /*03c0*/  ISETP.NE.AND P6, PT, R0, 0x1f, PT ;  /* 0x0000001f0000780c */ /* 0x000fe40003fc5270 */
[----:B------:R-:W-:-:S05]  /*03d0*/  SEL R12, R16, RZ, P1 ;  /* 0x000000ff100c7207 */ /* 0x000fca0000800000 */
[----:B------:R-:W-:-:S06]  /*03e0*/  IMAD.IADD R12, R17, 0x1, R12 ;  /* 0x00000001110c7824 */ /* 0x000fcc00078e020c */
[----:B------:R2:W-:Y:S01]  /*03f0*/  @!P6 STS [R11+0x4], R12 ;  /* 0x0000040c0b00e388 */ /* 0x0005e20000000800 */
[----:B------:R-:W-:Y:S01]  /*0400*/  BAR.SYNC.DEFER_BLOCKING 0x0 ;  /* 0x0000000000007b1d */ /* 0x000fe20000010000 */
[----:B------:R-:W-:-:S13]  /*0410*/  ISETP.GT.U32.AND P6, PT, R9, 0x1f, PT ;  /* 0x0000001f0900780c */ /* 0x000fda0003fc4070 */
[----:B--2---:R-:W-:Y:S05]  /*0420*/  @P6 BRA `(.L_x_41) ;  /* 0x0000000000746947 */ /* 0x004fea0003800000 */
[----:B-1----:R1:W2:Y:S01]  /*0430*/  LDS R17, [R10] ;  /* 0x000000000a117984 */ /* 0x0022a20000000800 */
[----:B------:R-:W-:Y:S01]  /*0440*/  UMOV UR4, 0xffffffff ;  /* 0xffffffff00047882 */ /* 0x000fe20000000000 */
[C---:B------:R-:W-:Y:S02]  /*0450*/  ISETP.GE.U32.AND P1, PT, R0.reuse, 0x10, PT ;  /* 0x000000100000780c */ /* 0x040fe40003f26070 */
[C---:B------:R-:W-:Y:S02]  /*0460*/  ISETP.GE.U32.AND P2, PT, R0.reuse, 0x8, PT ;  /* 0x000000080000780c */ /* 0x040fe40003f46070 */
[C---:B------:R-:W-:Y:S02]  /*0470*/  ISETP.GE.U32.AND P3, PT, R0.reuse, 0x4, PT ;  /* 0x000000040000780c */ /* 0x040fe40003f66070 */
[C---:B------:R-:W-:Y:S02]  /*0480*/  ISETP.GE.U32.AND P4, PT, R0.reuse, 0x2, PT ;  /* 0x000000020000780c */ /* 0x040fe40003f86070 */
[----:B------:R-:W-:Y:S01]  /*0490*/  ISETP.NE.AND P5, PT, R0, RZ, PT ;  /* 0x000000ff0000720c */ /* 0x000fe20003fa5270 */
[----:B-1----:R-:W-:-:S12]  /*04a0*/  BRA.DIV UR4, `(.L_x_42) ;  /* 0x0000000a04187947 */ /* 0x002fd8000b800000 */
[----:B--2---:R-:W1:Y:S02]  /*04b0*/  SHFL.UP PT, R16, R17, 0x1, RZ ;  /* 0x0420000011107989 */ /* 0x004e6400000e00ff */
        /* <DEDUP_REMOVED lines=16> */
.L_x_56:
[----:B--2---:R-:W-:-:S04]  /*05c0*/  LOP3.LUT R16, R16, 0x7fffffff, RZ, 0xc0, !PT ;  /* 0x7fffffff10107812 */ /* 0x004fc800078ec0ff */
[----:B------:R-:W-:-:S05]  /*05d0*/  SEL R13, R16, RZ, P1 ;  /* 0x000000ff100d7207 */ /* 0x000fca0000800000 */
[----:B------:R-:W-:-:S05]  /*05e0*/  IMAD.IADD R13, R18, 0x1, R13 ;  /* 0x00000001120d7824 */ /* 0x000fca00078e020d */
[----:B------:R2:W-:Y:S02]  /*05f0*/  STS [R10], R13 ;  /* 0x0000000d0a007388 */ /* 0x0005e40000000800 */
.L_x_41:
[----:B------:R-:W-:Y:S05]  /*0600*/  WARPSYNC.ALL ;  /* 0x0000000000007948 */ /* 0x000fea0003800000 */
[----:B------:R-:W-:Y:S01]  /*0610*/  BAR.SYNC.DEFER_BLOCKING 0x0 ;  /* 0x0000000000007b1d */ /* 0x000fe20000010000 */
[----:B------:R-:W-:Y:S01]  /*0620*/  @!P0 LOP3.LUT R15, R12, 0x7fffffff, RZ, 0xc0, !PT ;  /* 0x7fffffff0c0f8812 */ /* 0x000fe200078ec0ff */
[----:B------:R-:W-:-:S05]  /*0630*/  VIADD R7, R7, 0x400 ;  /* 0x0000040007077836 */ /* 0x000fca0000000000 */
[----:B------:R-:W-:Y:S01]  /*0640*/  ISETP.GE.AND P6, PT, R7, UR8, PT ;  /* 0x0000000807007c0c */ /* 0x000fe2000bfc6270 */
[----:B--2---:R-:W2:Y:S02]  /*0650*/  LDS R13, [R8+0x84] ;  /* 0x00008400080d7984 */ /* 0x004ea40000000800 */
[----:B--2---:R-:W-:-:S05]  /*0660*/  IMAD.IADD R13, R12, 0x1, R13 ;  /* 0x000000010c0d7824 */ /* 0x004fca00078e020d */
[----:B------:R2:W-:Y:S01]  /*0670*/  STG.E desc[UR6][R4.64], R13 ;  /* 0x0000000d04007986 */ /* 0x0005e2000c101906 */
[----:B------:R-:W-:Y:S06]  /*0680*/  BAR.SYNC.DEFER_BLOCKING 0x0 ;  /* 0x0000000000007b1d */ /* 0x000fec0000010000 */
[----:B------:R2:W-:Y:S01]  /*0690*/  @!P0 STS [R8+0x84], R15 ;  /* 0x0000840f08008388 */ /* 0x0005e20000000800 */
[----:B------:R-:W-:Y:S05]  /*06a0*/  @!P6 BRA `(.L_x_43) ;  /* 0xfffffff800e8e947 */ /* 0x000fea000383ffff */
.L_x_39:
[----:B------:R-:W-:-:S04]  /*06b0*/  LOP3.LUT R7, R7, 0x3ff, RZ, 0xc0, !PT ;  /* 0x000003ff07077812 */ /* 0x000fc800078ec0ff */
[----:B------:R-:W-:-:S13]  /*06c0*/  ISETP.NE.AND P0, PT, R7, 0x3ff, PT ;  /* 0x000003ff0700780c */ /* 0x000fda0003f05270 */
[----:B------:R-:W-:Y:S05]  /*06d0*/  @P0 EXIT ;  /* 0x000000000000094d */ /* 0x000fea0003800000 */
[----:B------:R-:W3:Y:S01]  /*06e0*/  S2UR UR5, SR_CgaCtaId ;  /* 0x00000000000579c3 */ /* 0x000ee20000008800 */
[----:B------:R-:W-:Y:S01]  /*06f0*/  UMOV UR4, 0x400 ;  /* 0x0000040000047882 */ /* 0x000fe20000000000 */
[----:B------:R-:W4:Y:S06]  /*0700*/  S2R R9, SR_LANEID ;  /* 0x0000000000097919 */ /* 0x000f2c0000000000 */
[----:B------:R-:W5:Y:S01]  /*0710*/  LDC.64 R2, c[0x4][0x8] ;  /* 0x01000200ff027b82 */ /* 0x000f620000000a00 */
[----:B---3--:R-:W-:Y:S01]  /*0720*/  ULEA UR4, UR5, UR4, 0x18 ;  /* 0x0000000405047291 */ /* 0x008fe2000f8ec0ff */
[----:B-----5:R-:W-:-:S08]  /*0730*/  IMAD.WIDE.U32 R6, R6, 0x4, R2 ;  /* 0x0000000406067825 */ /* 0x020fd000078e0002 */
[----:B0-2---:R-:W0:Y:S04]  /*0740*/  LDS R5, [UR4+0x84] ;  /* 0x00008404ff057984 */ /* 0x005e280008000800 */
[----:B0-----:R0:W-:Y:S01]  /*0750*/  STG.E desc[UR6][R6.64], R5 ;  /* 0x0000000506007986 */ /* 0x0011e2000c101906 */
[----:B------:R-:W-:Y:S06]  /*0760*/  MEMBAR.SC.GPU ;  /* 0x0000000000007992 */ /* 0x000fec0000002000 */
[----:B------:R-:W-:-:S00]  /*0770*/  ERRBAR ;  /* 0x00000000000079ab */ /* 0x000fc00000000000 */
[----:B------:R-:W-:Y:S06]  /*0780*/  CGAERRBAR ;  /* 0x00000000000075ab */ /* 0x000fec0000000000 */
[----:B------:R-:W-:Y:S01]  /*0790*/  CCTL.IVALL ;  /* 0x00000000ff00798f */ /* 0x000fe20002000000 */
[----:B------:R-:W-:Y:S01]  /*07a0*/  VOTEU.ANY UR5, UPT, PT ;  /* 0x0000000000057886 */ /* 0x000fe200038e0100 */
[----:B0-----:R-:W0:Y:S01]  /*07b0*/  LDC.64 R4, c[0x4][RZ] ;  /* 0x01000000ff047b82 */ /* 0x001e220000000a00 */
[----:B------:R-:W4:Y:S08]  /*07c0*/  FLO.U32 R8, UR5 ;  /* 0x0000000500087d00 */ /* 0x000f3000080e0000 */
[----:B------:R-:W0:Y:S01]  /*07d0*/  POPC R7, UR5 ;  /* 0x0000000500077d09 */ /* 0x000e220008000000 */
[----:B----4-:R-:W-:-:S13]  /*07e0*/  ISETP.EQ.U32.AND P0, PT, R8, R9, PT ;  /* 0x000000090800720c */ /* 0x010fda0003f02070 */
[----:B0-----:R-:W2:Y:S01]  /*07f0*/  @P0 ATOMG.E.ADD.STRONG.GPU PT, R7, desc[UR6][R4.64], R7 ;  /* 0x80000007040709a8 */ /* 0x001ea200081ef106 */
[----:B------:R-:W0:Y:S01]  /*0800*/  LDCU UR4, c[0x0][0x370] ;  /* 0x00006e00ff0477ac */ /* 0x000e220008000800 */
[----:B------:R-:W3:Y:S01]  /*0810*/  S2R R9, SR_LTMASK ;  /* 0x0000000000097919 */ /* 0x000ee20000003900 */
[----:B0-----:R-:W-:Y:S01]  /*0820*/  UIADD3 UR4, UPT, UPT, UR4, -0x1, URZ ;  /* 0xffffffff04047890 */ /* 0x001fe2000fffe0ff */
[----:B---3--:R-:W-:-:S06]  /*0830*/  LOP3.LUT R9, R9, UR5, RZ, 0xc0, !PT ;  /* 0x0000000509097c12 */ /* 0x008fcc000f8ec0ff */
        /* <DEDUP_REMOVED lines=10> */
[----:B-----5:R-:W2:Y:S01]  /*08e0*/  SHFL.UP PT, R16, R6, 0x1, RZ ;  /* 0x0420000006107989 */ /* 0x020ea200000e00ff */
[----:B------:R-:W-:Y:S02]  /*08f0*/  ISETP.NE.AND P0, PT, R0, RZ, PT ;  /* 0x000000ff0000720c */ /* 0x000fe40003f05270 */
[----:B--2---:R-:W-:-:S04]  /*0900*/  LOP3.LUT R16, R16, 0x7fffffff, RZ, 0xc0, !PT ;  /* 0x7fffffff10107812 */ /* 0x004fc800078ec0ff */
        /* <DEDUP_REMOVED lines=17> */
[----:B------:R0:W2:Y:S02]  /*0a20*/  SHFL.UP PT, R16, R5, 0x10, RZ ;  /* 0x0600000005107989 */ /* 0x0000a400000e00ff */
.L_x_62:
[----:B------:R-:W-:Y:S02]  /*0a30*/  ISETP.GE.U32.AND P0, PT, R0, 0x10, PT ;  /* 0x000000100000780c */ /* 0x000fe40003f06070 */
[----:B--2---:R-:W-:-:S04]  /*0a40*/  LOP3.LUT R16, R16, 0x7fffffff, RZ, 0xc0, !PT ;  /* 0x7fffffff10107812 */ /* 0x004fc800078ec0ff */
[----:B------:R-:W-:-:S05]  /*0a50*/  SEL R16, R16, RZ, P0 ;  /* 0x000000ff10107207 */ /* 0x000fca0000000000 */
[----:B0-----:R-:W-:-:S05]  /*0a60*/  IMAD.IADD R5, R5, 0x1, R16 ;  /* 0x0000000105057824 */ /* 0x001fca00078e0210 */
[----:B------:R-:W-:Y:S01]  /*0a70*/  STG.E desc[UR6][R2.64], R5 ;  /* 0x0000000502007986 */ /* 0x000fe2000c101906 */
[----:B------:R-:W-:Y:S05]  /*0a80*/  EXIT ;  /* 0x000000000000794d */ /* 0x000fea0003800000 */
.L_x_40:
[----:B-----5:R-:W-:Y:S02]  /*0a90*/  IMAD.MOV.U32 R20, RZ, RZ, R12 ;  /* 0x000000ffff147224 */ /* 0x020fe400078e000c */
[----:B------:R-:W-:Y:S02]  /*0aa0*/  IMAD.MOV.U32 R15, RZ, RZ, 0x1 ;  /* 0x00000001ff0f7424 */ /* 0x000fe400078e00ff */
[----:B------:R-:W-:Y:S02]  /*0ab0*/  IMAD.MOV.U32 R14, RZ, RZ, RZ ;  /* 0x000000ffff0e7224 */ /* 0x000fe400078e00ff */
[----:B------:R-:W-:-:S07]  /*0ac0*/  IMAD.MOV.U32 R13, RZ, RZ, -0x1 ;  /* 0xffffffffff0d7424 */ /* 0x000fce00078e00ff */
[----:B0-----:R-:W-:Y:S05]  /*0ad0*/  WARPSYNC.COLLECTIVE R13, `(.L_x_45) ;  /* 0x000000000d087348 */ /* 0x001fea0003c00000 */
[----:B------:R1:W2:Y:S02]  /*0ae0*/  SHFL.UP P6, R16, R20, R15, R14 ;  /* 0x0400000f14107389 */ /* 0x0002a400000c000e */
[----:B012---:R-:W-:Y:S05]  /*0af0*/  ENDCOLLECTIVE ;  /* 0x000000000000791b */ /* 0x007fea0003800000 */
.L_x_45:
        /* <DEDUP_REMOVED lines=8> */
.L_x_46:
        /* <DEDUP_REMOVED lines=8> */
.L_x_47:
        /* <DEDUP_REMOVED lines=8> */
.L_x_48:
        /* <DEDUP_REMOVED lines=8> */
.L_x_49:
[----:B------:R-:W-:Y:S05]  /*0d00*/  BRA `(.L_x_50) ;  /* 0xfffffff400a47947 */ /* 0x000fea000383ffff */
.L_x_42:
[----:B--2---:R-:W-:Y:S02]  /*0d10*/  IMAD.MOV.U32 R20, RZ, RZ, R17 ;  /* 0x000000ffff147224 */ /* 0x004fe400078e0011 */
[----:B------:R-:W-:Y:S02]  /*0d20*/  IMAD.MOV.U32 R15, RZ, RZ, 0x1 ;  /* 0x00000001ff0f7424 */ /* 0x000fe400078e00ff */
[----:B------:R-:W-:Y:S02]  /*0d30*/  IMAD.MOV.U32 R14, RZ, RZ, RZ ;  /* 0x000000ffff0e7224 */ /* 0x000fe400078e00ff */
[----:B------:R-:W-:-:S07]  /*0d40*/  IMAD.MOV.U32 R13, RZ, RZ, -0x1 ;  /* 0xffffffffff0d7424 */ /* 0x000fce00078e00ff */
[----:B0-----:R-:W-:Y:S05]  /*0d50*/  WARPSYNC.COLLECTIVE R13, `(.L_x_51) ;  /* 0x000000000d087348 */ /* 0x001fea0003c00000 */
[----:B------:R1:W2:Y:S02]  /*0d60*/  SHFL.UP P6, R16, R20, R15, R14 ;  /* 0x0400000f14107389 */ /* 0x0002a400000c000e */
[----:B012---:R-:W-:Y:S05]  /*0d70*/  ENDCOLLECTIVE ;  /* 0x000000000000791b */ /* 0x007fea0003800000 */
.L_x_51:
        /* <DEDUP_REMOVED lines=8> */
.L_x_52:
        /* <DEDUP_REMOVED lines=8> */
.L_x_53:
        /* <DEDUP_REMOVED lines=8> */
.L_x_54:
        /* <DEDUP_REMOVED lines=8> */
.L_x_55:
[----:B------:R-:W-:Y:S05]  /*0f80*/  BRA `(.L_x_56) ;  /* 0xfffffff4008c7947 */ /* 0x000fea000383ffff */
.L_x_44:
[----:B-----5:R-:W-:Y:S01]  /*0f90*/  IMAD.MOV.U32 R20, RZ, RZ, R6 ;  /* 0x000000ffff147224 */ /* 0x020fe200078e0006 */
[----:B------:R-:W-:Y:S01]  /*0fa0*/  ISETP.NE.AND P0, PT, R0, RZ, PT ;  /* 0x000000ff0000720c */ /* 0x000fe20003f05270 */
[----:B------:R-:W-:Y:S02]  /*0fb0*/  IMAD.MOV.U32 R15, RZ, RZ, 0x1 ;  /* 0x00000001ff0f7424 */ /* 0x000fe400078e00ff */
[----:B------:R-:W-:Y:S02]  /*0fc0*/  IMAD.MOV.U32 R14, RZ, RZ, RZ ;  /* 0x000000ffff0e7224 */ /* 0x000fe400078e00ff */
[----:B------:R-:W-:-:S08]  /*0fd0*/  IMAD.MOV.U32 R13, RZ, RZ, -0x1 ;  /* 0xffffffffff0d7424 */ /* 0x000fd000078e00ff */
[----:B01----:R-:W-:Y:S05]  /*0fe0*/  WARPSYNC.COLLECTIVE R13, `(.L_x_57) ;  /* 0x000000000d087348 */ /* 0x003fea0003c00000 */
[----:B------:R2:W3:Y:S02]  /*0ff0*/  SHFL.UP P6, R16, R20, R15, R14 ;  /* 0x0400000f14107389 */ /* 0x0004e400000c000e */
[----:B0123--:R-:W-:Y:S05]  /*1000*/  ENDCOLLECTIVE ;  /* 0x000000000000791b */ /* 0x00ffea0003800000 */
.L_x_57:
        /* <DEDUP_REMOVED lines=9> */
.L_x_58:
        /* <DEDUP_REMOVED lines=9> */
.L_x_59:
        /* <DEDUP_REMOVED lines=9> */
.L_x_60:
        /* <DEDUP_REMOVED lines=8> */
.L_x_61:
[----:B------:R-:W-:Y:S05]  /*1240*/  BRA `(.L_x_62) ;  /* 0xfffffff400f87947 */ /* 0x000fea000383ffff */
.L_x_63:
        /* <DEDUP_REMOVED lines=11> */
.L_x_205:


//--------------------- .text._Z10sat_kernelP6clauseS0_Pjii --------------------------
	.section	.text._Z10sat_kernelP6clauseS0_Pjii,"ax",@progbits
	.align	128
        .global         _Z10sat_kernelP6clauseS0_Pjii
        .type           _Z10sat_kernelP6clauseS0_Pjii,@function
        .size           _Z10sat_kernelP6clauseS0_Pjii,(.L_x_206 - _Z10sat_kernelP6clauseS0_Pjii)
        .other          _Z10sat_kernelP6clauseS0_Pjii,@"STO_CUDA_ENTRY STV_DEFAULT"
_Z10sat_kernelP6clauseS0_Pjii:
.text._Z10sat_kernelP6clauseS0_Pjii:
[----:B------:R-:W0:Y:S01]  /*0000*/  LDC R1, c[0x0][0x37c] ;  /* 0x0000df00ff017b82 */ /* 0x000e220000000800 */
[----:B------:R-:W1:Y:S07]  /*0010*/  S2R R15, SR_TID.X ;  /* 0x00000000000f7919 */ /* 0x000e6e0000002100 */
[----:B------:R-:W2:Y:S01]  /*0020*/  LDC.64 R12, c[0x0][0x380] ;  /* 0x0000e000ff0c7b82 */ /* 0x000ea20000000a00 */
[----:B------:R-:W3:Y:S01]  /*0030*/  LDCU.128 UR8, c[0x0][0x390] ;  /* 0x00007200ff0877ac */ /* 0x000ee20008000c00 */
[----:B0-----:R-:W-:Y:S01]  /*0040*/  VIADD R1, R1, 0xfffffff8 ;  /* 0xfffffff801017836 */ /* 0x001fe20000000000 */
[----:B------:R-:W0:Y:S01]  /*0050*/  S2R R3, SR_CTAID.X ;  /* 0x0000000000037919 */ /* 0x000e220000002500 */
[----:B------:R-:W4:Y:S01]  /*0060*/  LDCU.64 UR4, c[0x0][0x358] ;  /* 0x00006b00ff0477ac */ /* 0x000f220008000a00 */
[----:B-1----:R-:W-:-:S05]  /*0070*/  SHF.R.U32.HI R0, RZ, 0x5, R15 ;  /* 0x00000005ff007819 */ /* 0x002fca000001160f */
[----:B0-----:R-:W-:-:S04]  /*0080*/  IMAD R0, R3, 0xa, R0 ;  /* 0x0000000a03007824 */ /* 0x001fc800078e0200 */
[----:B------:R-:W-:-:S05]  /*0090*/  IMAD.HI R2, R0, 0x55555556, RZ ;  /* 0x5555555600027827 */ /* 0x000fca00078e02ff */
[----:B------:R-:W-:-:S05]  /*00a0*/  LEA.HI R11, R2, R2, RZ, 0x1 ;  /* 0x00000002020b7211 */ /* 0x000fca00078f08ff */
[----:B---3--:R-:W-:-:S04]  /*00b0*/  IMAD R3, R11, UR11, RZ ;  /* 0x0000000b0b037c24 */ /* 0x008fc8000f8e02ff */
[----:B--2---:R-:W-:-:S05]  /*00c0*/  IMAD.WIDE R12, R3, 0x4, R12 ;  /* 0x00000004030c7825 */ /* 0x004fca00078e020c */
[----:B----4-:R-:W2:Y:S04]  /*00d0*/  LDG.E.U8 R6, desc[UR4][R12.64] ;  /* 0x000000040c067981 */ /* 0x010ea8000c1e1100 */
[----:B------:R-:W3:Y:S04]  /*00e0*/  LDG.E.U8 R8, desc[UR4][R12.64+0x1] ;  /* 0x000001040c087981 */ /* 0x000ee8000c1e1100 */
[----:B------:R-:W4:Y:S04]  /*00f0*/  LDG.E.U8 R10, desc[UR4][R12.64+0x2] ;  /* 0x000002040c0a7981 */ /* 0x000f28000c1e1100 */
[----:B------:R-:W5:Y:S01]  /*0100*/  LDG.E.U8 R7, desc[UR4][R12.64+0x3] ;  /* 0x000003040c077981 */ /* 0x000f62000c1e1100 */
[----:B------:R-:W-:Y:S01]  /*0110*/  IMAD R0, R11, -0x3, R0 ;  /* 0xfffffffd0b007824 */ /* 0x000fe200078e0200 */
[----:B------:R-:W-:-:S03]  /*0120*/  SHF.R.S32.HI R5, RZ, 0x1f, R11 ;  /* 0x0000001fff057819 */ /* 0x000fc6000001140b */
[----:B------:R-:W-:-:S05]  /*0130*/  IMAD R4, R0, UR10, RZ ;  /* 0x0000000a00047c24 */ /* 0x000fca000f8e02ff */
[----:B------:R-:W-:-:S04]  /*0140*/  IADD3 R9, P0, PT, R11, R4, RZ ;  /* 0x000000040b097210 */ /* 0x000fc80007f1e0ff */
[----:B------:R-:W-:Y:S01]  /*0150*/  LEA.HI.X.SX32 R14, R4, R5, 0x1, P0 ;  /* 0x00000005040e7211 */ /* 0x000fe200000f0eff */
[----:B------:R-:W-:Y:S01]  /*0160*/  IMAD.IADD R5, R11, 0x1, R4 ;  /* 0x000000010b057824 */ /* 0x000fe200078e0204 */
[----:B------:R-:W-:Y:S02]  /*0170*/  LEA R2, P1, R9, UR8, 0x2 ;  /* 0x0000000809027c11 */ /* 0x000fe4000f8210ff */
[----:B------:R-:W-:Y:S01]  /*0180*/  LOP3.LUT R4, R15, 0x1f, RZ, 0xc0, !PT ;  /* 0x0000001f0f047812 */ /* 0x000fe200078ec0ff */
[----:B--2---:R0:W-:Y:S04]  /*0190*/  STL.U8 [R1], R6 ;  /* 0x0000000601007387 */ /* 0x0041e80000100000 */
[----:B---3--:R0:W-:Y:S04]  /*01a0*/  STL.U8 [R1+0x1], R8 ;  /* 0x0000010801007387 */ /* 0x0081e80000100000 */
[----:B----4-:R0:W-:Y:S04]  /*01b0*/  STL.U8 [R1+0x2], R10 ;  /* 0x0000020a01007387 */ /* 0x0101e80000100000 */
[----:B-----5:R0:W-:Y:S01]  /*01c0*/  STL.U8 [R1+0x3], R7 ;  /* 0x0000030701007387 */ /* 0x0201e20000100000 */
[----:B------:R-:W-:-:S04]  /*01d0*/  SHF.R.U32.HI R3, RZ, R0, R7 ;  /* 0x00000000ff037219 */ /* 0x000fc80000011607 */
[----:B------:R-:W-:Y:S02]  /*01e0*/  LOP3.LUT P0, RZ, R3, 0x8, RZ, 0xc0, !PT ;  /* 0x0000000803ff7812 */ /* 0x000fe4000780c0ff */
[----:B------:R-:W-:-:S11]  /*01f0*/  LEA.HI.X R3, R9, UR9, R14, 0x2, P1 ;  /* 0x0000000909037c11 */ /* 0x000fd600088f140e */
[----:B0-----:R-:W-:Y:S05]  /*0200*/  @!P0 BRA `(.L_x_64) ;  /* 0x0000001400988947 */ /* 0x001fea0003800000 */
[----:B------:R-:W-:-:S13]  /*0210*/  ISETP.GE.AND P0, PT, R4, UR11, PT ;  /* 0x0000000b04007c0c */ /* 0x000fda000bf06270 */
[----:B------:R-:W-:Y:S05]  /*0220*/  @P0 EXIT ;  /* 0x000000000000094d */ /* 0x000fea0003800000 */
[----:B------:R-:W-:Y:S01]  /*0230*/  IMAD R5, R5, UR11, RZ ;  /* 0x0000000b05057c24 */ /* 0x000fe2000f8e02ff */
[C---:B------:R-:W-:Y:S01]  /*0240*/  LOP3.LUT R18, R0.reuse, 0x3, RZ, 0xc0, !PT ;  /* 0x0000000300127812 */ /* 0x040fe200078ec0ff */
[C---:B------:R-:W-:Y:S01]  /*0250*/  VIADD R16, R0.reuse, 0xffffffff ;  /* 0xffffffff00107836 */ /* 0x040fe20000000000 */
[----:B------:R-:W-:Y:S01]  /*0260*/  LOP3.LUT R9, R0, 0x7ffffffc, RZ, 0xc0, !PT ;  /* 0x7ffffffc00097812 */ /* 0x000fe200078ec0ff */
[C---:B------:R-:W-:Y:S02]  /*0270*/  IMAD.IADD R8, R1.reuse, 0x1, R0 ;  /* 0x0000000101087824 */ /* 0x040fe400078e0200 */
[----:B------:R-:W-:Y:S02]  /*0280*/  IMAD.MOV.U32 R10, RZ, RZ, R4 ;  /* 0x000000ffff0a7224 */ /* 0x000fe400078e0004 */
[----:B------:R-:W-:-:S07]  /*0290*/  VIADD R11, R1, 0x3 ;  /* 0x00000003010b7836 */ /* 0x000fce0000000000 */
.L_x_119:
[----:B-1----:R-:W-:-:S05]  /*02a0*/  IMAD.WIDE.U32 R20, R10, 0x4, R12 ;  /* 0x000000040a147825 */ /* 0x002fca00078e000c */
[----:B------:R-:W2:Y:S02]  /*02b0*/  LDG.E.U8 R14, desc[UR4][R20.64+0x3] ;  /* 0x00000304140e7981 */ /* 0x000ea4000c1e1100 */
[----:B--2---:R-:W-:-:S13]  /*02c0*/  LOP3.LUT P0, RZ, R14, 0x7, RZ, 0xc0, !PT ;  /* 0x000000070eff7812 */ /* 0x004fda000780c0ff */
[----:B------:R-:W-:Y:S05]  /*02d0*/  @P0 EXIT ;  /* 0x000000000000094d */ /* 0x000fea0003800000 */
[----:B------:R0:W5:Y:S04]  /*02e0*/  LDG.E.S8 R15, desc[UR4][R20.64] ;  /* 0x00000004140f7981 */ /* 0x000168000c1e1300 */
[----:B------:R0:W5:Y:S04]  /*02f0*/  LDG.E.S8 R17, desc[UR4][R20.64+0x1] ;  /* 0x0000010414117981 */ /* 0x000168000c1e1300 */
[----:B------:R0:W5:Y:S04]  /*0300*/  LDG.E.S8 R19, desc[UR4][R20.64+0x2] ;  /* 0x0000020414137981 */ /* 0x000168000c1e1300 */
[----:B------:R0:W5:Y:S01]  /*0310*/  LDL.U8 R7, [R8] ;  /* 0x0000000008077983 */ /* 0x0001620000100000 */
[----:B------:R-:W-:Y:S01]  /*0320*/  ISETP.GE.AND P1, PT, R0, 0x1, PT ;  /* 0x000000010000780c */ /* 0x000fe20003f26270 */
[----:B------:R-:W-:-:S12]  /*0330*/  BSSY.RECONVERGENT B2, `(.L_x_65) ;  /* 0x000005e000027945 */ /* 0x000fd80003800200 */
[----:B0-----:R-:W-:Y:S05]  /*0340*/  @!P1 BRA `(.L_x_66) ;  /* 0x0000000400709947 */ /* 0x001fea0003800000 */
[----:B------:R-:W-:Y:S01]  /*0350*/  ISETP.GE.U32.AND P0, PT, R16, 0x3, PT ;  /* 0x000000031000780c */ /* 0x000fe20003f06070 */
[----:B------:R-:W-:Y:S01]  /*0360*/  BSSY.RECONVERGENT B1, `(.L_x_67) ;  /* 0x0000035000017945 */ /* 0x000fe20003800200 */
[----:B------:R-:W-:-:S11]  /*0370*/  IMAD.MOV.U32 R6, RZ, RZ, RZ ;  /* 0x000000ffff067224 */ /* 0x000fd600078e00ff */
[----:B------:R-:W-:Y:S05]  /*0380*/  @!P0 BRA `(.L_x_68) ;  /* 0x0000000000c88947 */ /* 0x000fea0003800000 */
[----:B------:R-:W-:Y:S01]  /*0390*/  LOP3.LUT R9, R0, 0x7ffffffc, RZ, 0xc0, !PT ;  /* 0x7ffffffc00097812 */ /* 0x000fe200078ec0ff */
[----:B------:R-:W-:Y:S01]  /*03a0*/  BSSY.RECONVERGENT B0, `(.L_x_69) ;  /* 0x000002f000007945 */ /* 0x000fe20003800200 */
[----:B------:R-:W-:-:S03]  /*03b0*/  IMAD.MOV.U32 R6, RZ, RZ, R11 ;  /* 0x000000ffff067224 */ /* 0x000fc600078e000b */
[----:B------:R-:W-:-:S07]  /*03c0*/  IMAD.MOV R22, RZ, RZ, -R9 ;  /* 0x000000ffff167224 */ /* 0x000fce00078e0a09 */
.L_x_78:
[----:B------:R-:W-:Y:S01]  /*03d0*/  LOP3.LUT P0, RZ, R14, 0x8, RZ, 0xc0, !PT ;  /* 0x000000080eff7812 */ /* 0x000fe2000780c0ff */
[----:B------:R-:W-:-:S12]  /*03e0*/  BSSY.RECONVERGENT B3, `(.L_x_70) ;  /* 0x0000008000037945 */ /* 0x000fd80003800200 */
[----:B------:R-:W-:Y:S05]  /*03f0*/  @P0 BRA `(.L_x_71) ;  /* 0x0000000000180947 */ /* 0x000fea0003800000 */
[----:B------:R-:W2:Y:S02]  /*0400*/  LDL.U8 R20, [R6+-0x3] ;  /* 0xfffffd0006147983 */ /* 0x000ea40000100000 */
[----:B--2--5:R-:W-:-:S13]  /*0410*/  LOP3.LUT P0, RZ, R20, 0x7f, R15, 0x48, !PT ;  /* 0x0000007f14ff7812 */ /* 0x024fda000780480f */
[----:B------:R-:W-:-:S04]  /*0420*/  @!P0 LOP3.LUT R20, R20, 0x80, RZ, 0xc0, !PT ;  /* 0x0000008014148812 */ /* 0x000fc800078ec0ff */
[----:B------:R-:W-:-:S04]  /*0430*/  @!P0 SHF.R.U32.HI R21, RZ, 0x7, R20 ;  /* 0x00000007ff158819 */ /* 0x000fc80000011614 */
[----:B------:R-:W-:-:S04]  /*0440*/  @!P0 LOP3.LUT R21, R21, 0x8, R14, 0xfe, !PT ;  /* 0x0000000815158812 */ /* 0x000fc800078efe0e */
[----:B------:R-:W-:-:S07]  /*0450*/  @!P0 PRMT R14, R21, 0x7610, R14 ;  /* 0x00007610150e8816 */ /* 0x000fce000000000e */
.L_x_71:
[----:B------:R-:W-:Y:S05]  /*0460*/  BSYNC.RECONVERGENT B3 ;  /* 0x0000000000037941 */ /* 0x000fea0003800200 */
.L_x_70:
[----:B------:R-:W-:Y:S01]  /*0470*/  LOP3.LUT P0, RZ, R14, 0x8, RZ, 0xc0, !PT ;  /* 0x000000080eff7812 */ /* 0x000fe2000780c0ff */
[----:B------:R-:W-:Y:S01]  /*0480*/  BSSY.RECONVERGENT B3, `(.L_x_72) ;  /* 0x0000009000037945 */ /* 0x000fe20003800200 */
[----:B------:R-:W-:-:S11]  /*0490*/  VIADD R22, R22, 0x4 ;  /* 0x0000000416167836 */ /* 0x000fd60000000000 */
[----:B------:R-:W-:Y:S05]  /*04a0*/  @P0 BRA `(.L_x_73) ;  /* 0x0000000000180947 */ /* 0x000fea0003800000 */
[----:B------:R-:W2:Y:S02]  /*04b0*/  LDL.U8 R20, [R6+-0x2] ;  /* 0xfffffe0006147983 */ /* 0x000ea40000100000 */
[----:B--2--5:R-:W-:-:S13]  /*04c0*/  LOP3.LUT P0, RZ, R20, 0x7f, R15, 0x48, !PT ;  /* 0x0000007f14ff7812 */ /* 0x024fda000780480f */
[----:B------:R-:W-:-:S04]  /*04d0*/  @!P0 LOP3.LUT R20, R20, 0x80, RZ, 0xc0, !PT ;  /* 0x0000008014148812 */ /* 0x000fc800078ec0ff */
[----:B------:R-:W-:-:S04]  /*04e0*/  @!P0 SHF.R.U32.HI R21, RZ, 0x7, R20 ;  /* 0x00000007ff158819 */ /* 0x000fc80000011614 */
[----:B------:R-:W-:-:S04]  /*04f0*/  @!P0 LOP3.LUT R21, R21, 0x8, R14, 0xfe, !PT ;  /* 0x0000000815158812 */ /* 0x000fc800078efe0e */
[----:B------:R-:W-:-:S07]  /*0500*/  @!P0 PRMT R14, R21, 0x7610, R14 ;  /* 0x00007610150e8816 */ /* 0x000fce000000000e */
.L_x_73:
[----:B------:R-:W-:Y:S05]  /*0510*/  BSYNC.RECONVERGENT B3 ;  /* 0x0000000000037941 */ /* 0x000fea0003800200 */
.L_x_72:
[----:B------:R-:W-:Y:S01]  /*0520*/  LOP3.LUT P2, RZ, R14, 0x8, RZ, 0xc0, !PT ;  /* 0x000000080eff7812 */ /* 0x000fe2000784c0ff */
[----:B------:R-:W-:Y:S01]  /*0530*/  BSSY.RECONVERGENT B3, `(.L_x_74) ;  /* 0x0000009000037945 */ /* 0x000fe20003800200 */
[----:B------:R-:W-:-:S11]  /*0540*/  ISETP.NE.AND P0, PT, R22, RZ, PT ;  /* 0x000000ff1600720c */ /* 0x000fd60003f05270 */
[----:B------:R-:W-:Y:S05]  /*0550*/  @P2 BRA `(.L_x_75) ;  /* 0x0000000000182947 */ /* 0x000fea0003800000 */
[----:B------:R-:W2:Y:S02]  /*0560*/  LDL.U8 R20, [R6+-0x1] ;  /* 0xffffff0006147983 */ /* 0x000ea40000100000 */
[----:B--2--5:R-:W-:-:S13]  /*0570*/  LOP3.LUT P2, RZ, R20, 0x7f, R15, 0x48, !PT ;  /* 0x0000007f14ff7812 */ /* 0x024fda000784480f */
[----:B------:R-:W-:-:S04]  /*0580*/  @!P2 LOP3.LUT R20, R20, 0x80, RZ, 0xc0, !PT ;  /* 0x000000801414a812 */ /* 0x000fc800078ec0ff */
[----:B------:R-:W-:-:S04]  /*0590*/  @!P2 SHF.R.U32.HI R21, RZ, 0x7, R20 ;  /* 0x00000007ff15a819 */ /* 0x000fc80000011614 */
[----:B------:R-:W-:-:S04]  /*05a0*/  @!P2 LOP3.LUT R21, R21, 0x8, R14, 0xfe, !PT ;  /* 0x000000081515a812 */ /* 0x000fc800078efe0e */
[----:B------:R-:W-:-:S07]  /*05b0*/  @!P2 PRMT R14, R21, 0x7610, R14 ;  /* 0x00007610150ea816 */ /* 0x000fce000000000e */
.L_x_75:
[----:B------:R-:W-:Y:S05]  /*05c0*/  BSYNC.RECONVERGENT B3 ;  /* 0x0000000000037941 */ /* 0x000fea0003800200 */
.L_x_74:
[----:B------:R-:W-:Y:S01]  /*05d0*/  LOP3.LUT P2, RZ, R14, 0x8, RZ, 0xc0, !PT ;  /* 0x000000080eff7812 */ /* 0x000fe2000784c0ff */
[----:B------:R-:W-:-:S12]  /*05e0*/  BSSY.RECONVERGENT B3, `(.L_x_76) ;  /* 0x0000008000037945 */ /* 0x000fd80003800200 */
[----:B------:R-:W-:Y:S05]  /*05f0*/  @P2 BRA `(.L_x_77) ;  /* 0x0000000000182947 */ /* 0x000fea0003800000 */
[----:B------:R-:W2:Y:S02]  /*0600*/  LDL.U8 R20, [R6] ;  /* 0x0000000006147983 */ /* 0x000ea40000100000 */
[----:B--2--5:R-:W-:-:S13]  /*0610*/  LOP3.LUT P2, RZ, R20, 0x7f, R15, 0x48, !PT ;  /* 0x0000007f14ff7812 */ /* 0x024fda000784480f */
[----:B------:R-:W-:-:S04]  /*0620*/  @!P2 LOP3.LUT R20, R20, 0x80, RZ, 0xc0, !PT ;  /* 0x000000801414a812 */ /* 0x000fc800078ec0ff */
[----:B------:R-:W-:-:S04]  /*0630*/  @!P2 SHF.R.U32.HI R21, RZ, 0x7, R20 ;  /* 0x00000007ff15a819 */ /* 0x000fc80000011614 */
[----:B------:R-:W-:-:S04]  /*0640*/  @!P2 LOP3.LUT R21, R21, 0x8, R14, 0xfe, !PT ;  /* 0x000000081515a812 */ /* 0x000fc800078efe0e */
[----:B------:R-:W-:-:S07]  /*0650*/  @!P2 PRMT R14, R21, 0x7610, R14 ;  /* 0x00007610150ea816 */ /* 0x000fce000000000e */
.L_x_77:
[----:B------:R-:W-:Y:S05]  /*0660*/  BSYNC.RECONVERGENT B3 ;  /* 0x0000000000037941 */ /* 0x000fea0003800200 */
.L_x_76:
[----:B------:R-:W-:Y:S01]  /*0670*/  VIADD R6, R6, 0x4 ;  /* 0x0000000406067836 */ /* 0x000fe20000000000 */
[----:B------:R-:W-:Y:S06]  /*0680*/  @P0 BRA `(.L_x_78) ;  /* 0xfffffffc00500947 */ /* 0x000fec000383ffff */
[----:B------:R-:W-:Y:S05]  /*0690*/  BSYNC.RECONVERGENT B0 ;  /* 0x0000000000007941 */ /* 0x000fea0003800200 */
.L_x_69:
[----:B------:R-:W-:-:S07]  /*06a0*/  IMAD.MOV.U32 R6, RZ, RZ, R9 ;  /* 0x000000ffff067224 */ /* 0x000fce00078e0009 */
.L_x_68:
[----:B------:R-:W-:Y:S05]  /*06b0*/  BSYNC.RECONVERGENT B1 ;  /* 0x0000000000017941 */ /* 0x000fea0003800200 */
.L_x_67:
[----:B------:R-:W-:-:S13]  /*06c0*/  ISETP.NE.AND P0, PT, R18, RZ, PT ;  /* 0x000000ff1200720c */ /* 0x000fda0003f05270 */
[----:B------:R-:W-:Y:S05]  /*06d0*/  @!P0 BRA `(.L_x_66) ;  /* 0x00000000008c8947 */ /* 0x000fea0003800000 */
[----:B------:R-:W-:Y:S01]  /*06e0*/  LOP3.LUT P2, RZ, R14, 0x8, RZ, 0xc0, !PT ;  /* 0x000000080eff7812 */ /* 0x000fe2000784c0ff */
[----:B------:R-:W-:Y:S01]  /*06f0*/  BSSY.RECONVERGENT B0, `(.L_x_79) ;  /* 0x000000a000007945 */ /* 0x000fe20003800200 */
[----:B------:R-:W-:Y:S01]  /*0700*/  ISETP.NE.AND P0, PT, R18, 0x1, PT ;  /* 0x000000011200780c */ /* 0x000fe20003f05270 */
[----:B------:R-:W-:-:S10]  /*0710*/  IMAD.IADD R6, R1, 0x1, R6 ;  /* 0x0000000101067824 */ /* 0x000fd400078e0206 */
[----:B------:R-:W-:Y:S05]  /*0720*/  @P2 BRA `(.L_x_80) ;  /* 0x0000000000182947 */ /* 0x000fea0003800000 */
[----:B------:R-:W2:Y:S02]  /*0730*/  LDL.U8 R20, [R6] ;  /* 0x0000000006147983 */ /* 0x000ea40000100000 */
[----:B--2--5:R-:W-:-:S13]  /*0740*/  LOP3.LUT P2, RZ, R20, 0x7f, R15, 0x48, !PT ;  /* 0x0000007f14ff7812 */ /* 0x024fda000784480f */
[----:B------:R-:W-:-:S04]  /*0750*/  @!P2 LOP3.LUT R20, R20, 0x80, RZ, 0xc0, !PT ;  /* 0x000000801414a812 */ /* 0x000fc800078ec0ff */
[----:B------:R-:W-:-:S04]  /*0760*/  @!P2 SHF.R.U32.HI R21, RZ, 0x7, R20 ;  /* 0x00000007ff15a819 */ /* 0x000fc80000011614 */
[----:B------:R-:W-:-:S04]  /*0770*/  @!P2 LOP3.LUT R21, R21, 0x8, R14, 0xfe, !PT ;  /* 0x000000081515a812 */ /* 0x000fc800078efe0e */
[----:B------:R-:W-:-:S07]  /*0780*/  @!P2 PRMT R14, R21, 0x7610, R14 ;  /* 0x00007610150ea816 */ /* 0x000fce000000000e */
.L_x_80:
[----:B------:R-:W-:Y:S05]  /*0790*/  BSYNC.RECONVERGENT B0 ;  /* 0x0000000000007941 */ /* 0x000fea0003800200 */
.L_x_79:
[----:B------:R-:W-:Y:S05]  /*07a0*/  @!P0 BRA `(.L_x_66) ;  /* 0x0000000000588947 */ /* 0x000fea0003800000 */
[----:B------:R-:W-:Y:S01]  /*07b0*/  LOP3.LUT P0, RZ, R14, 0x8, RZ, 0xc0, !PT ;  /* 0x000000080eff7812 */ /* 0x000fe2000780c0ff */
[----:B------:R-:W-:-:S12]  /*07c0*/  BSSY.RECONVERGENT B0, `(.L_x_81) ;  /* 0x0000008000007945 */ /* 0x000fd80003800200 */
[----:B------:R-:W-:Y:S05]  /*07d0*/  @P0 BRA `(.L_x_82) ;  /* 0x0000000000180947 */ /* 0x000fea0003800000 */
[----:B------:R-:W2:Y:S02]  /*07e0*/  LDL.U8 R20, [R6+0x1] ;  /* 0x0000010006147983 */ /* 0x000ea40000100000 */
[----:B--2--5:R-:W-:-:S13]  /*07f0*/  LOP3.LUT P0, RZ, R20, 0x7f, R15, 0x48, !PT ;  /* 0x0000007f14ff7812 */ /* 0x024fda000780480f */
[----:B------:R-:W-:-:S04]  /*0800*/  @!P0 LOP3.LUT R20, R20, 0x80, RZ, 0xc0, !PT ;  /* 0x0000008014148812 */ /* 0x000fc800078ec0ff */
[----:B------:R-:W-:-:S04]  /*0810*/  @!P0 SHF.R.U32.HI R21, RZ, 0x7, R20 ;  /* 0x00000007ff158819 */ /* 0x000fc80000011614 */
[----:B------:R-:W-:-:S04]  /*0820*/  @!P0 LOP3.LUT R21, R21, 0x8, R14, 0xfe, !PT ;  /* 0x0000000815158812 */ /* 0x000fc800078efe0e */
[----:B------:R-:W-:-:S07]  /*0830*/  @!P0 PRMT R14, R21, 0x7610, R14 ;  /* 0x00007610150e8816 */ /* 0x000fce000000000e */
.L_x_82:
[----:B------:R-:W-:Y:S05]  /*0840*/  BSYNC.RECONVERGENT B0 ;  /* 0x0000000000007941 */ /* 0x000fea0003800200 */
.L_x_81:
[----:B------:R-:W-:-:S04]  /*0850*/  LOP3.LUT R20, R14, 0xffff, RZ, 0xc0, !PT ;  /* 0x0000ffff0e147812 */ /* 0x000fc800078ec0ff */
[----:B------:R-:W-:-:S04]  /*0860*/  SHF.R.U32.HI R20, RZ, 0x3, R20 ;  /* 0x00000003ff147819 */ /* 0x000fc80000011614 */
[----:B------:R-:W-:-:S04]  /*0870*/  LOP3.LUT R20, R20, 0x1, RZ, 0xc0, !PT ;  /* 0x0000000114147812 */ /* 0x000fc800078ec0ff */
[----:B------:R-:W-:-:S04]  /*0880*/  ISETP.NE.U32.AND P0, PT, R20, 0x1, PT ;  /* 0x000000011400780c */ /* 0x000fc80003f05070 */
[----:B------:R-:W-:-:S13]  /*0890*/  ISETP.EQ.OR P0, PT, R18, 0x2, !P0 ;  /* 0x000000021200780c */ /* 0x000fda0004702670 */
[----:B------:R-:W-:Y:S05]  /*08a0*/  @P0 BRA `(.L_x_66) ;  /* 0x0000000000180947 */ /* 0x000fea0003800000 */
[----:B------:R-:W2:Y:S02]  /*08b0*/  LDL.U8 R6, [R6+0x2] ;  /* 0x0000020006067983 */ /* 0x000ea40000100000 */
[----:B--2--5:R-:W-:-:S13]  /*08c0*/  LOP3.LUT P0, RZ, R6, 0x7f, R15, 0x48, !PT ;  /* 0x0000007f06ff7812 */ /* 0x024fda000780480f */
[----:B------:R-:W-:-:S04]  /*08d0*/  @!P0 LOP3.LUT R20, R6, 0x80, RZ, 0xc0, !PT ;  /* 0x0000008006148812 */ /* 0x000fc800078ec0ff */
[----:B------:R-:W-:-:S04]  /*08e0*/  @!P0 SHF.R.U32.HI R21, RZ, 0x7, R20 ;  /* 0x00000007ff158819 */ /* 0x000fc80000011614 */
[----:B------:R-:W-:-:S04]  /*08f0*/  @!P0 LOP3.LUT R21, R21, 0x8, R14, 0xfe, !PT ;  /* 0x0000000815158812 */ /* 0x000fc800078efe0e */
[----:B------:R-:W-:-:S07]  /*0900*/  @!P0 PRMT R14, R21, 0x7610, R14 ;  /* 0x00007610150e8816 */ /* 0x000fce000000000e */
.L_x_66:
[----:B------:R-:W-:Y:S05]  /*0910*/  BSYNC.RECONVERGENT B2 ;  /* 0x0000000000027941 */ /* 0x000fea0003800200 */
.L_x_65:
[C---:B-----5:R-:W-:Y:S01]  /*0920*/  LOP3.LUT R6, R15.reuse, 0xff, RZ, 0xc0, !PT ;  /* 0x000000ff0f067812 */ /* 0x060fe200078ec0ff */
[----:B------:R-:W-:Y:S01]  /*0930*/  BSSY.RECONVERGENT B2, `(.L_x_83) ;  /* 0x000006b000027945 */ /* 0x000fe20003800200 */
[----:B------:R-:W-:Y:S02]  /*0940*/  ISETP.GT.AND P0, PT, R15, RZ, PT ;  /* 0x000000ff0f00720c */ /* 0x000fe40003f04270 */
[----:B------:R-:W-:Y:S01]  /*0950*/  ISETP.NE.AND P2, PT, R6, R7, PT ;  /* 0x000000070600720c */ /* 0x000fe20003f45270 */
[----:B------:R-:W-:Y:S01]  /*0960*/  IMAD.MOV.U32 R6, RZ, RZ, 0x9 ;  /* 0x00000009ff067424 */ /* 0x000fe200078e00ff */
[----:B------:R-:W-:-:S04]  /*0970*/  PRMT R21, R14, 0x7610, R21 ;  /* 0x000076100e157816 */ /* 0x000fc80000000015 */
[----:B------:R-:W-:-:S07]  /*0980*/  SEL R6, R6, 0x8, P0 ;  /* 0x0000000806067807 */ /* 0x000fce0000000000 */
[----:B------:R-:W-:-:S04]  /*0990*/  @!P2 LOP3.LUT R21, R21, R6, RZ, 0xfc, !PT ;  /* 0x000000061515a212 */ /* 0x000fc800078efcff */
[C---:B------:R-:W-:Y:S02]  /*09a0*/  PRMT R14, R21.reuse, 0x7610, R14 ;  /* 0x00007610150e7816 */ /* 0x040fe4000000000e */
[----:B------:R-:W-:Y:S01]  /*09b0*/  PRMT R20, R21, 0x7610, R20 ;  /* 0x0000761015147816 */ /* 0x000fe20000000014 */
[----:B------:R-:W-:Y:S06]  /*09c0*/  @!P1 BRA `(.L_x_84) ;  /* 0x0000000400849947 */ /* 0x000fec0003800000 */
[----:B------:R-:W-:Y:S01]  /*09d0*/  ISETP.GE.U32.AND P0, PT, R16, 0x3, PT ;  /* 0x000000031000780c */ /* 0x000fe20003f06070 */
[----:B------:R-:W-:Y:S01]  /*09e0*/  BSSY.RECONVERGENT B1, `(.L_x_85) ;  /* 0x0000037000017945 */ /* 0x000fe20003800200 */
[----:B------:R-:W-:-:S11]  /*09f0*/  IMAD.MOV.U32 R6, RZ, RZ, RZ ;  /* 0x000000ffff067224 */ /* 0x000fd600078e00ff */
[----:B------:R-:W-:Y:S05]  /*0a00*/  @!P0 BRA `(.L_x_86) ;  /* 0x0000000000d08947 */ /* 0x000fea0003800000 */
[----:B------:R-:W-:Y:S01]  /*0a10*/  BSSY.RECONVERGENT B0, `(.L_x_87) ;  /* 0x0000032000007945 */ /* 0x000fe20003800200 */
[----:B------:R-:W-:-:S07]  /*0a20*/  IMAD.MOV.U32 R6, RZ, RZ, RZ ;  /* 0x000000ffff067224 */ /* 0x000fce00078e00ff */
.L_x_96:
[----:B------:R-:W-:Y:S01]  /*0a30*/  LOP3.LUT P0, RZ, R20, 0x10, RZ, 0xc0, !PT ;  /* 0x0000001014ff7812 */ /* 0x000fe2000780c0ff */
[----:B------:R-:W-:Y:S01]  /*0a40*/  BSSY.RECONVERGENT B3, `(.L_x_88) ;  /* 0x000000a000037945 */ /* 0x000fe20003800200 */
[----:B------:R-:W-:-:S11]  /*0a50*/  IMAD.IADD R21, R1, 0x1, R6 ;  /* 0x0000000101157824 */ /* 0x000fd600078e0206 */
[----:B------:R-:W-:Y:S05]  /*0a60*/  @P0 BRA `(.L_x_89) ;  /* 0x00000000001c0947 */ /* 0x000fea0003800000 */
[----:B------:R-:W2:Y:S02]  /*0a70*/  LDL.U8 R22, [R21] ;  /* 0x0000000015167983 */ /* 0x000ea40000100000 */
[----:B--2---:R-:W-:-:S13]  /*0a80*/  LOP3.LUT P0, RZ, R22, 0x7f, R17, 0x48, !PT ;  /* 0x0000007f16ff7812 */ /* 0x004fda0007804811 */
[----:B------:R-:W-:-:S04]  /*0a90*/  @!P0 SHF.R.U32.HI R23, RZ, 0x6, R22 ;  /* 0x00000006ff178819 */ /* 0x000fc80000011616 */
[----:B------:R-:W-:-:S04]  /*0aa0*/  @!P0 LOP3.LUT R23, R20, 0x2, R23, 0xf8, !PT ;  /* 0x0000000214178812 */ /* 0x000fc800078ef817 */
[----:B------:R-:W-:-:S04]  /*0ab0*/  @!P0 LOP3.LUT R23, R23, 0x10, RZ, 0xfc, !PT ;  /* 0x0000001017178812 */ /* 0x000fc800078efcff */
[C---:B------:R-:W-:Y:S02]  /*0ac0*/  @!P0 PRMT R14, R23.reuse, 0x7610, R14 ;  /* 0x00007610170e8816 */ /* 0x040fe4000000000e */
[----:B------:R-:W-:-:S07]  /*0ad0*/  @!P0 PRMT R20, R23, 0x7610, R20 ;  /* 0x0000761017148816 */ /* 0x000fce0000000014 */
.L_x_89:
[----:B------:R-:W-:Y:S05]  /*0ae0*/  BSYNC.RECONVERGENT B3 ;  /* 0x0000000000037941 */ /* 0x000fea0003800200 */
.L_x_88:
[----:B------:R-:W-:Y:S01]  /*0af0*/  LOP3.LUT P0, RZ, R20, 0x10, RZ, 0xc0, !PT ;  /* 0x0000001014ff7812 */ /* 0x000fe2000780c0ff */
[----:B------:R-:W-:Y:S01]  /*0b00*/  BSSY.RECONVERGENT B3, `(.L_x_90) ;  /* 0x000000a000037945 */ /* 0x000fe20003800200 */
[----:B------:R-:W-:-:S11]  /*0b10*/  VIADD R6, R6, 0x4 ;  /* 0x0000000406067836 */ /* 0x000fd60000000000 */
[----:B------:R-:W-:Y:S05]  /*0b20*/  @P0 BRA `(.L_x_91) ;  /* 0x00000000001c0947 */ /* 0x000fea0003800000 */
[----:B------:R-:W2:Y:S02]  /*0b30*/  LDL.U8 R22, [R21+0x1] ;  /* 0x0000010015167983 */ /* 0x000ea40000100000 */
[----:B--2---:R-:W-:-:S13]  /*0b40*/  LOP3.LUT P0, RZ, R22, 0x7f, R17, 0x48, !PT ;  /* 0x0000007f16ff7812 */ /* 0x004fda0007804811 */
[----:B------:R-:W-:-:S04]  /*0b50*/  @!P0 SHF.R.U32.HI R23, RZ, 0x6, R22 ;  /* 0x00000006ff178819 */ /* 0x000fc80000011616 */
[----:B------:R-:W-:-:S04]  /*0b60*/  @!P0 LOP3.LUT R23, R20, 0x2, R23, 0xf8, !PT ;  /* 0x0000000214178812 */ /* 0x000fc800078ef817 */
[----:B------:R-:W-:-:S04]  /*0b70*/  @!P0 LOP3.LUT R23, R23, 0x10, RZ, 0xfc, !PT ;  /* 0x0000001017178812 */ /* 0x000fc800078efcff */
[C---:B------:R-:W-:Y:S02]  /*0b80*/  @!P0 PRMT R14, R23.reuse, 0x7610, R14 ;  /* 0x00007610170e8816 */ /* 0x040fe4000000000e */
[----:B------:R-:W-:-:S07]  /*0b90*/  @!P0 PRMT R20, R23, 0x7610, R20 ;  /* 0x0000761017148816 */ /* 0x000fce0000000014 */
.L_x_91:
[----:B------:R-:W-:Y:S05]  /*0ba0*/  BSYNC.RECONVERGENT B3 ;  /* 0x0000000000037941 */ /* 0x000fea0003800200 */
.L_x_90:
[----:B------:R-:W-:Y:S01]  /*0bb0*/  LOP3.LUT P2, RZ, R20, 0x10, RZ, 0xc0, !PT ;  /* 0x0000001014ff7812 */ /* 0x000fe2000784c0ff */
[----:B------:R-:W-:Y:S01]  /*0bc0*/  BSSY.RECONVERGENT B3, `(.L_x_92) ;  /* 0x000000a000037945 */ /* 0x000fe20003800200 */
[----:B------:R-:W-:-:S11]  /*0bd0*/  ISETP.NE.AND P0, PT, R6, R9, PT ;  /* 0x000000090600720c */ /* 0x000fd60003f05270 */
        /* <DEDUP_REMOVED lines=8> */
.L_x_93:
[----:B------:R-:W-:Y:S05]  /*0c60*/  BSYNC.RECONVERGENT B3 ;  /* 0x0000000000037941 */ /* 0x000fea0003800200 */
.L_x_92:
[----:B------:R-:W-:Y:S01]  /*0c70*/  LOP3.LUT P2, RZ, R20, 0x10, RZ, 0xc0, !PT ;  /* 0x0000001014ff7812 */ /* 0x000fe2000784c0ff */
[----:B------:R-:W-:-:S12]  /*0c80*/  BSSY.RECONVERGENT B3, `(.L_x_94) ;  /* 0x0000009000037945 */ /* 0x000fd80003800200 */
        /* <DEDUP_REMOVED lines=8> */
.L_x_95:
[----:B------:R-:W-:Y:S05]  /*0d10*/  BSYNC.RECONVERGENT B3 ;  /* 0x0000000000037941 */ /* 0x000fea0003800200 */
.L_x_94:
[----:B------:R-:W-:Y:S05]  /*0d20*/  @P0 BRA `(.L_x_96) ;  /* 0xfffffffc00400947 */ /* 0x000fea000383ffff */
[----:B------:R-:W-:Y:S05]  /*0d30*/  BSYNC.RECONVERGENT B0 ;  /* 0x0000000000007941 */ /* 0x000fea0003800200 */
.L_x_87:
[----:B------:R-:W-:-:S07]  /*0d40*/  IMAD.MOV.U32 R6, RZ, RZ, R9 ;  /* 0x000000ffff067224 */ /* 0x000fce00078e0009 */
.L_x_86:
[----:B------:R-:W-:Y:S05]  /*0d50*/  BSYNC.RECONVERGENT B1 ;  /* 0x0000000000017941 */ /* 0x000fea0003800200 */
.L_x_85:
        /* <DEDUP_REMOVED lines=14> */
.L_x_98:
[----:B------:R-:W-:Y:S05]  /*0e40*/  BSYNC.RECONVERGENT B0 ;  /* 0x0000000000007941 */ /* 0x000fea0003800200 */
.L_x_97:
[----:B------:R-:W-:Y:S05]  /*0e50*/  @!P0 BRA `(.L_x_84) ;  /* 0x0000000000608947 */ /* 0x000fea0003800000 */
        /* <DEDUP_REMOVED lines=10> */
.L_x_100:
[----:B------:R-:W-:Y:S05]  /*0f00*/  BSYNC.RECONVERGENT B0 ;  /* 0x0000000000007941 */ /* 0x000fea0003800200 */
.L_x_99:
[----:B------:R-:W-:-:S04]  /*0f10*/  LOP3.LUT R21, R20, 0xffff, RZ, 0xc0, !PT ;  /* 0x0000ffff14157812 */ /* 0x000fc800078ec0ff */
[----:B------:R-:W-:-:S04]  /*0f20*/  SHF.R.U32.HI R21, RZ, 0x4, R21 ;  /* 0x00000004ff157819 */ /* 0x000fc80000011615 */
[----:B------:R-:W-:-:S04]  /*0f30*/  LOP3.LUT R21, R21, 0x1, RZ, 0xc0, !PT ;  /* 0x0000000115157812 */ /* 0x000fc800078ec0ff */
[----:B------:R-:W-:-:S04]  /*0f40*/  ISETP.NE.U32.AND P0, PT, R21, 0x1, PT ;  /* 0x000000011500780c */ /* 0x000fc80003f05070 */
[----:B------:R-:W-:-:S13]  /*0f50*/  ISETP.EQ.OR P0, PT, R18, 0x2, !P0 ;  /* 0x000000021200780c */ /* 0x000fda0004702670 */
        /* <DEDUP_REMOVED lines=8> */
.L_x_84:
[----:B------:R-:W-:Y:S05]  /*0fe0*/  BSYNC.RECONVERGENT B2 ;  /* 0x0000000000027941 */ /* 0x000fea0003800200 */
.L_x_83:
[----:B------:R-:W-:Y:S01]  /*0ff0*/  IMAD.MOV.U32 R21, RZ, RZ, 0x12 ;  /* 0x00000012ff157424 */ /* 0x000fe200078e00ff */
[C---:B------:R-:W-:Y:S02]  /*1000*/  ISETP.GT.AND P0, PT, R17.reuse, RZ, PT ;  /* 0x000000ff1100720c */ /* 0x040fe40003f04270 */
[----:B------:R-:W-:Y:S02]  /*1010*/  LOP3.LUT R6, R17, 0xff, RZ, 0xc0, !PT ;  /* 0x000000ff11067812 */ /* 0x000fe400078ec0ff */
[----:B------:R-:W-:Y:S02]  /*1020*/  SEL R21, R21, 0x10, P0 ;  /* 0x0000001015157807 */ /* 0x000fe40000000000 */
[----:B------:R-:W-:Y:S02]  /*1030*/  ISETP.NE.AND P0, PT, R6, R7, PT ;  /* 0x000000070600720c */ /* 0x000fe40003f05270 */
[----:B------:R-:W-:-:S04]  /*1040*/  LOP3.LUT R21, R20, R21, RZ, 0xfc, !PT ;  /* 0x0000001514157212 */ /* 0x000fc800078efcff */
[C---:B------:R-:W-:Y:S02]  /*1050*/  SEL R14, R21.reuse, R14, !P0 ;  /* 0x0000000e150e7207 */ /* 0x040fe40004000000 */
[----:B------:R-:W-:Y:S01]  /*1060*/  SEL R20, R21, R20, !P0 ;  /* 0x0000001415147207 */ /* 0x000fe20004000000 */
[----:B------:R-:W-:Y:S06]  /*1070*/  @!P1 BRA `(.L_x_101) ;  /* 0x0000000400849947 */ /* 0x000fec0003800000 */
[----:B------:R-:W-:Y:S01]  /*1080*/  ISETP.GE.U32.AND P0, PT, R16, 0x3, PT ;  /* 0x000000031000780c */ /* 0x000fe20003f06070 */
[----:B------:R-:W-:Y:S01]  /*1090*/  BSSY.RECONVERGENT B1, `(.L_x_102) ;  /* 0x0000037000017945 */ /* 0x000fe20003800200 */
[----:B------:R-:W-:-:S11]  /*10a0*/  IMAD.MOV.U32 R6, RZ, RZ, RZ ;  /* 0x000000ffff067224 */ /* 0x000fd600078e00ff */
[----:B------:R-:W-:Y:S05]  /*10b0*/  @!P0 BRA `(.L_x_103) ;  /* 0x0000000000d08947 */ /* 0x000fea0003800000 */
[----:B------:R-:W-:Y:S01]  /*10c0*/  BSSY.RECONVERGENT B0, `(.L_x_104) ;  /* 0x0000032000007945 */ /* 0x000fe20003800200 */
[----:B------:R-:W-:-:S07]  /*10d0*/  IMAD.MOV.U32 R6, RZ, RZ, RZ ;  /* 0x000000ffff067224 */ /* 0x000fce00078e00ff */
.L_x_113:
        /* <DEDUP_REMOVED lines=11> */
.L_x_106:
[----:B------:R-:W-:Y:S05]  /*1190*/  BSYNC.RECONVERGENT B2 ;  /* 0x0000000000027941 */ /* 0x000fea0003800200 */
.L_x_105:
        /* <DEDUP_REMOVED lines=11> */
.L_x_108:
[----:B------:R-:W-:Y:S05]  /*1250*/  BSYNC.RECONVERGENT B2 ;  /* 0x0000000000027941 */ /* 0x000fea0003800200 */
.L_x_107:
        /* <DEDUP_REMOVED lines=11> */
.L_x_110:
[----:B------:R-:W-:Y:S05]  /*1310*/  BSYNC.RECONVERGENT B2 ;  /* 0x0000000000027941 */ /* 0x000fea0003800200 */
.L_x_109:
        /* <DEDUP_REMOVED lines=10> */
.L_x_112:
[----:B------:R-:W-:Y:S05]  /*13c0*/  BSYNC.RECONVERGENT B2 ;  /* 0x0000000000027941 */ /* 0x000fea0003800200 */
.L_x_111:
[----:B------:R-:W-:Y:S05]  /*13d0*/  @P0 BRA `(.L_x_113) ;  /* 0xfffffffc00400947 */ /* 0x000fea000383ffff */
[----:B------:R-:W-:Y:S05]  /*13e0*/  BSYNC.RECONVERGENT B0 ;  /* 0x0000000000007941 */ /* 0x000fea0003800200 */
.L_x_104:
[----:B------:R-:W-:-:S07]  /*13f0*/  IMAD.MOV.U32 R6, RZ, RZ, R9 ;  /* 0x000000ffff067224 */ /* 0x000fce00078e0009 */
.L_x_103:
[----:B------:R-:W-:Y:S05]  /*1400*/  BSYNC.RECONVERGENT B1 ;  /* 0x0000000000017941 */ /* 0x000fea0003800200 */
.L_x_102:
        /* <DEDUP_REMOVED lines=14> */
.L_x_115:
[----:B------:R-:W-:Y:S05]  /*14f0*/  BSYNC.RECONVERGENT B0 ;  /* 0x0000000000007941 */ /* 0x000fea0003800200 */
.L_x_114:
        /* <DEDUP_REMOVED lines=11> */
.L_x_117:
[----:B------:R-:W-:Y:S05]  /*15b0*/  BSYNC.RECONVERGENT B0 ;  /* 0x0000000000007941 */ /* 0x000fea0003800200 */
.L_x_116:
        /* <DEDUP_REMOVED lines=13> */
.L_x_101:
[C---:B------:R-:W-:Y:S01]  /*1690*/  LOP3.LUT R6, R19.reuse, 0xff, RZ, 0xc0, !PT ;  /* 0x000000ff13067812 */ /* 0x040fe200078ec0ff */
[----:B------:R-:W-:Y:S05]  /*16a0*/  WARPSYNC.ALL ;  /* 0x0000000000007948 */ /* 0x000fea0003800000 */
[----:B------:R-:W-:Y:S01]  /*16b0*/  ISETP.NE.AND P1, PT, R6, R7, PT ;  /* 0x000000070600720c */ /* 0x000fe20003f25270 */
[----:B------:R-:W-:Y:S01]  /*16c0*/  IMAD.MOV.U32 R7, RZ, RZ, 0x24 ;  /* 0x00000024ff077424 */ /* 0x000fe200078e00ff */
[----:B------:R-:W-:Y:S02]  /*16d0*/  ISETP.GT.AND P0, PT, R19, RZ, PT ;  /* 0x000000ff1300720c */ /* 0x000fe40003f04270 */
[----:B------:R-:W-:-:S02]  /*16e0*/  PRMT R21, R14, 0x7610, R21 ;  /* 0x000076100e157816 */ /* 0x000fc40000000015 */
[----:B------:R-:W-:-:S07]  /*16f0*/  SEL R7, R7, 0x20, P0 ;  /* 0x0000002007077807 */ /* 0x000fce0000000000 */
[----:B------:R-:W-:-:S04]  /*1700*/  @!P1 LOP3.LUT R21, R20, R7, RZ, 0xfc, !PT ;  /* 0x0000000714159212 */ /* 0x000fc800078efcff */
[----:B------:R-:W-:-:S04]  /*1710*/  LOP3.LUT R6, R21, 0x3f, RZ, 0xc0, !PT ;  /* 0x0000003f15067812 */ /* 0x000fc800078ec0ff */
[----:B------:R-:W-:-:S13]  /*1720*/  ISETP.NE.AND P0, PT, R6, 0x38, PT ;  /* 0x000000380600780c */ /* 0x000fda0003f05270 */
[----:B------:R-:W-:-:S13]  /*1730*/  VOTE.ANY P0, !P0 ;  /* 0x0000000000ff7806 */ /* 0x000fda0004000100 */
[----:B------:R-:W-:Y:S05]  /*1740*/  @P0 BRA `(.L_x_118) ;  /* 0x0000000000380947 */ /* 0x000fea0003800000 */
[----:B------:R-:W0:Y:S01]  /*1750*/  LDCU.64 UR6, c[0x0][0x388] ;  /* 0x00007100ff0677ac */ /* 0x000e220008000a00 */
[----:B------:R-:W-:Y:S01]  /*1760*/  IADD3 R7, P0, PT, R5, R10, RZ ;  /* 0x0000000a05077210 */ /* 0x000fe20007f1e0ff */
[----:B------:R-:W-:-:S03]  /*1770*/  VIADD R10, R10, 0x20 ;  /* 0x000000200a0a7836 */ /* 0x000fc60000000000 */
[----:B------:R-:W-:Y:S02]  /*1780*/  LEA.HI.X.SX32 R14, R5, RZ, 0x1, P0 ;  /* 0x000000ff050e7211 */ /* 0x000fe400000f0eff */
[C---:B0-----:R-:W-:Y:S01]  /*1790*/  LEA R6, P0, R7.reuse, UR6, 0x2 ;  /* 0x0000000607067c11 */ /* 0x041fe2000f8010ff */
[----:B------:R-:W0:Y:S03]  /*17a0*/  LDCU UR6, c[0x0][0x39c] ;  /* 0x00007380ff0677ac */ /* 0x000e260008000800 */
[----:B------:R-:W-:-:S05]  /*17b0*/  LEA.HI.X R7, R7, UR7, R14, 0x2, P0 ;  /* 0x0000000707077c11 */ /* 0x000fca00080f140e */
[----:B------:R1:W-:Y:S04]  /*17c0*/  STG.E.U8 desc[UR4][R6.64], R15 ;  /* 0x0000000f06007986 */ /* 0x0003e8000c101104 */
[----:B------:R1:W-:Y:S04]  /*17d0*/  STG.E.U8 desc[UR4][R6.64+0x1], R17 ;  /* 0x0000011106007986 */ /* 0x0003e8000c101104 */
[----:B------:R1:W-:Y:S01]  /*17e0*/  STG.E.U8 desc[UR4][R6.64+0x2], R19 ;  /* 0x0000021306007986 */ /* 0x0003e2000c101104 */
[----:B0-----:R-:W-:-:S03]  /*17f0*/  ISETP.GE.AND P0, PT, R10, UR6, PT ;  /* 0x000000060a007c0c */ /* 0x001fc6000bf06270 */
[----:B------:R1:W-:Y:S10]  /*1800*/  STG.E.U8 desc[UR4][R6.64+0x3], R21 ;  /* 0x0000031506007986 */ /* 0x0003f4000c101104 */
[----:B------:R-:W-:Y:S05]  /*1810*/  @!P0 BRA `(.L_x_119) ;  /* 0xffffffe800a08947 */ /* 0x000fea000383ffff */
[----:B------:R-:W-:Y:S05]  /*1820*/  EXIT ;  /* 0x000000000000794d */ /* 0x000fea0003800000 */
.L_x_118:
[----:B------:R-:W-:-:S13]  /*1830*/  ISETP.NE.AND P0, PT, R4, RZ, PT ;  /* 0x000000ff0400720c */ /* 0x000fda0003f05270 */
[----:B------:R-:W-:Y:S05]  /*1840*/  @P0 EXIT ;  /* 0x000000000000094d */ /* 0x000fea0003800000 */
[----:B------:R-:W-:Y:S01]  /*1850*/  STG.E desc[UR4][R2.64], RZ ;  /* 0x000000ff02007986 */ /* 0x000fe2000c101904 */
[----:B------:R-:W-:Y:S05]  /*1860*/  EXIT ;  /* 0x000000000000794d */ /* 0x000fea0003800000 */
.L_x_64:
[----:B------:R-:W-:-:S13]  /*1870*/  ISETP.NE.AND P0, PT, R4, RZ, PT ;  /* 0x000000ff0400720c */ /* 0x000fda0003f05270 */
[----:B------:R-:W-:Y:S05]  /*1880*/  @P0 EXIT ;  /* 0x000000000000094d */ /* 0x000fea0003800000 */
[----:B------:R-:W-:Y:S01]  /*1890*/  STG.E desc[UR4][R2.64], RZ ;  /* 0x000000ff02007986 */ /* 0x000fe2000c101904 */
[----:B------:R-:W-:Y:S05]  /*18a0*/  EXIT ;  /* 0x000000000000794d */ /* 0x000fea0003800000 */
.L_x_120:
        /* <DEDUP_REMOVED lines=13> */
.L_x_206:


//--------------------- .text._Z10preprocessP6clausePji --------------------------
	.section	.text._Z10preprocessP6clausePji,"ax",@progbits
	.align	128
        .global         _Z10preprocessP6clausePji
        .type           _Z10preprocessP6clausePji,@function
        .size           _Z10preprocessP6clausePji,(.L_x_207 - _Z10preprocessP6clausePji)
        .other          _Z10preprocessP6clausePji,@"STO_CUDA_ENTRY STV_DEFAULT"
_Z10preprocessP6clausePji:
.text._Z10preprocessP6clausePji:
[----:B------:R-:W0:Y:S01]  /*0000*/  LDC R1, c[0x0][0x37c] ;  /* 0x0000df00ff017b82 */ /* 0x000e220000000800 */
[----:B------:R-:W1:Y:S01]  /*0010*/  S2R R4, SR_TID.X ;  /* 0x0000000000047919 */ /* 0x000e620000002100 */
[----:B------:R-:W2:Y:S06]  /*0020*/  LDCU UR6, c[0x0][0x390] ;  /* 0x00007200ff0677ac */ /* 0x000eac0008000800 */
[----:B------:R-:W3:Y:S01]  /*0030*/  LDC.64 R12, c[0x0][0x388] ;  /* 0x0000e200ff0c7b82 */ /* 0x000ee20000000a00 */
[----:B------:R-:W-:Y:S01]  /*0040*/  BSSY.RECONVERGENT B0, `(.L_x_121) ;  /* 0x000004b000007945 */ /* 0x000fe20003800200 */
[----:B------:R-:W4:Y:S01]  /*0050*/  S2R R0, SR_CTAID.X ;  /* 0x0000000000007919 */ /* 0x000f220000002500 */
[----:B------:R-:W0:Y:S02]  /*0060*/  LDCU.64 UR4, c[0x0][0x358] ;  /* 0x00006b00ff0477ac */ /* 0x000e240008000a00 */
[----:B0-----:R-:W-:-:S03]  /*0070*/  VIADD R1, R1, 0xfffffff8 ;  /* 0xfffffff801017836 */ /* 0x001fc60000000000 */
[----:B------:R-:W0:Y:S01]  /*0080*/  LDC.64 R2, c[0x0][0x380] ;  /* 0x0000e000ff027b82 */ /* 0x000e220000000a00 */
[----:B-1----:R-:W-:Y:S02]  /*0090*/  LOP3.LUT R20, R4, 0x1f, RZ, 0xc0, !PT ;  /* 0x0000001f04147812 */ /* 0x002fe400078ec0ff */
[----:B------:R-:W-:Y:S02]  /*00a0*/  SHF.R.U32.HI R5, RZ, 0x5, R4 ;  /* 0x00000005ff057819 */ /* 0x000fe40000011604 */
[----:B--2---:R-:W-:-:S03]  /*00b0*/  ISETP.GE.AND P0, PT, R20, UR6, PT ;  /* 0x0000000614007c0c */ /* 0x004fc6000bf06270 */
[----:B----4-:R-:W-:-:S04]  /*00c0*/  IMAD R5, R0, 0xa, R5 ;  /* 0x0000000a00057824 */ /* 0x010fc800078e0205 */
[C---:B------:R-:W-:Y:S02]  /*00d0*/  IMAD R11, R5.reuse, UR6, RZ ;  /* 0x00000006050b7c24 */ /* 0x040fe4000f8e02ff */
[----:B---3--:R-:W-:-:S04]  /*00e0*/  IMAD.WIDE R12, R5, 0x4, R12 ;  /* 0x00000004050c7825 */ /* 0x008fc800078e020c */
[----:B0-----:R-:W-:Y:S01]  /*00f0*/  IMAD.WIDE R10, R11, 0x4, R2 ;  /* 0x000000040b0a7825 */ /* 0x001fe200078e0202 */
[----:B------:R-:W-:Y:S06]  /*0100*/  @P0 BRA `(.L_x_122) ;  /* 0x0000000000f80947 */ /* 0x000fec0003800000 */
[----:B------:R-:W-:Y:S01]  /*0110*/  IADD3 R0, PT, PT, -R4, UR6, RZ ;  /* 0x0000000604007c10 */ /* 0x000fe2000fffe1ff */
[----:B------:R-:W-:Y:S01]  /*0120*/  VIADD R4, R20, -UR6 ;  /* 0x8000000614047c36 */ /* 0x000fe20008000000 */
[----:B------:R-:W-:Y:S01]  /*0130*/  BSSY.RECONVERGENT B1, `(.L_x_123) ;  /* 0x0000015000017945 */ /* 0x000fe20003800200 */
[----:B------:R-:W-:Y:S01]  /*0140*/  IMAD.MOV.U32 R7, RZ, RZ, R20 ;  /* 0x000000ffff077224 */ /* 0x000fe200078e0014 */
[----:B------:R-:W-:Y:S02]  /*0150*/  LOP3.LUT P0, R0, R0, 0x3, RZ, 0xc0, !PT ;  /* 0x0000000300007812 */ /* 0x000fe4000780c0ff */
[----:B------:R-:W-:-:S11]  /*0160*/  ISETP.GT.U32.AND P1, PT, R4, -0x4, PT ;  /* 0xfffffffc0400780c */ /* 0x000fd60003f24070 */
[----:B------:R-:W-:Y:S05]  /*0170*/  @!P0 BRA `(.L_x_124) ;  /* 0x0000000000408947 */ /* 0x000fea0003800000 */
[----:B------:R-:W-:Y:S02]  /*0180*/  IMAD.MOV.U32 R17, RZ, RZ, RZ ;  /* 0x000000ffff117224 */ /* 0x000fe400078e00ff */
[----:B------:R-:W-:-:S07]  /*0190*/  IMAD.MOV.U32 R7, RZ, RZ, R20 ;  /* 0x000000ffff077224 */ /* 0x000fce00078e0014 */
.L_x_125:
[----:B------:R-:W-:-:S05]  /*01a0*/  IMAD.WIDE.U32 R14, R7, 0x4, R2 ;  /* 0x00000004070e7825 */ /* 0x000fca00078e0002 */
[----:B0-----:R-:W2:Y:S04]  /*01b0*/  LDG.E.U8 R19, desc[UR4][R14.64] ;  /* 0x000000040e137981 */ /* 0x001ea8000c1e1100 */
[----:B------:R-:W3:Y:S04]  /*01c0*/  LDG.E.U8 R21, desc[UR4][R14.64+0x1] ;  /* 0x000001040e157981 */ /* 0x000ee8000c1e1100 */
[----:B------:R-:W4:Y:S04]  /*01d0*/  LDG.E.U8 R23, desc[UR4][R14.64+0x2] ;  /* 0x000002040e177981 */ /* 0x000f28000c1e1100 */
[----:B------:R-:W5:Y:S01]  /*01e0*/  LDG.E.U8 R25, desc[UR4][R14.64+0x3] ;  /* 0x000003040e197981 */ /* 0x000f62000c1e1100 */
[----:B------:R-:W-:-:S04]  /*01f0*/  IMAD.WIDE.U32 R8, R7, 0x4, R10 ;  /* 0x0000000407087825 */ /* 0x000fc800078e000a */
[----:B------:R-:W-:Y:S02]  /*0200*/  VIADD R17, R17, 0x1 ;  /* 0x0000000111117836 */ /* 0x000fe40000000000 */
[----:B------:R-:W-:-:S03]  /*0210*/  VIADD R7, R7, 0x1 ;  /* 0x0000000107077836 */ /* 0x000fc60000000000 */
[----:B------:R-:W-:Y:S01]  /*0220*/  ISETP.NE.AND P0, PT, R17, R0, PT ;  /* 0x000000001100720c */ /* 0x000fe20003f05270 */
[----:B--2---:R0:W-:Y:S04]  /*0230*/  STG.E.U8 desc[UR4][R8.64], R19 ;  /* 0x0000001308007986 */ /* 0x0041e8000c101104 */
[----:B---3--:R0:W-:Y:S04]  /*0240*/  STG.E.U8 desc[UR4][R8.64+0x1], R21 ;  /* 0x0000011508007986 */ /* 0x0081e8000c101104 */
[----:B----4-:R0:W-:Y:S04]  /*0250*/  STG.E.U8 desc[UR4][R8.64+0x2], R23 ;  /* 0x0000021708007986 */ /* 0x0101e8000c101104 */
[----:B-----5:R0:W-:Y:S01]  /*0260*/  STG.E.U8 desc[UR4][R8.64+0x3], R25 ;  /* 0x0000031908007986 */ /* 0x0201e2000c101104 */
[----:B------:R-:W-:Y:S05]  /*0270*/  @P0 BRA `(.L_x_125) ;  /* 0xfffffffc00c80947 */ /* 0x000fea000383ffff */
.L_x_124:
[----:B------:R-:W-:Y:S05]  /*0280*/  BSYNC.RECONVERGENT B1 ;  /* 0x0000000000017941 */ /* 0x000fea0003800200 */
.L_x_123:
[----:B------:R-:W-:Y:S05]  /*0290*/  @P1 BRA `(.L_x_122) ;  /* 0x0000000000941947 */ /* 0x000fea0003800000 */
.L_x_126:
[----:B0-----:R-:W-:-:S05]  /*02a0*/  IMAD.WIDE.U32 R8, R7, 0x4, R2 ;  /* 0x0000000407087825 */ /* 0x001fca00078e0002 */
[----:B-1----:R-:W2:Y:S04]  /*02b0*/  LDG.E.U8 R17, desc[UR4][R8.64] ;  /* 0x0000000408117981 */ /* 0x002ea8000c1e1100 */
[----:B------:R-:W3:Y:S04]  /*02c0*/  LDG.E.U8 R19, desc[UR4][R8.64+0x1] ;  /* 0x0000010408137981 */ /* 0x000ee8000c1e1100 */
[----:B------:R-:W4:Y:S04]  /*02d0*/  LDG.E.U8 R21, desc[UR4][R8.64+0x2] ;  /* 0x0000020408157981 */ /* 0x000f28000c1e1100 */
[----:B------:R-:W5:Y:S01]  /*02e0*/  LDG.E.U8 R23, desc[UR4][R8.64+0x3] ;  /* 0x0000030408177981 */ /* 0x000f62000c1e1100 */
[----:B------:R-:W-:-:S05]  /*02f0*/  IMAD.WIDE.U32 R14, R7, 0x4, R10 ;  /* 0x00000004070e7825 */ /* 0x000fca00078e000a */
        /* <DEDUP_REMOVED lines=24> */
[----:B------:R-:W-:-:S05]  /*0480*/  VIADD R7, R7, 0x4 ;  /* 0x0000000407077836 */ /* 0x000fca0000000000 */
[----:B------:R-:W-:Y:S01]  /*0490*/  ISETP.NE.AND P0, PT, R7, UR6, PT ;  /* 0x0000000607007c0c */ /* 0x000fe2000bf05270 */
[----:B--2---:R1:W-:Y:S04]  /*04a0*/  STG.E.U8 desc[UR4][R14.64+0xc], R25 ;  /* 0x00000c190e007986 */ /* 0x0043e8000c101104 */
[----:B---3--:R1:W-:Y:S04]  /*04b0*/  STG.E.U8 desc[UR4][R14.64+0xd], R27 ;  /* 0x00000d1b0e007986 */ /* 0x0083e8000c101104 */
[----:B----4-:R1:W-:Y:S04]  /*04c0*/  STG.E.U8 desc[UR4][R14.64+0xe], R29 ;  /* 0x00000e1d0e007986 */ /* 0x0103e8000c101104 */
[----:B-----5:R1:W-:Y:S01]  /*04d0*/  STG.E.U8 desc[UR4][R14.64+0xf], R0 ;  /* 0x00000f000e007986 */ /* 0x0203e2000c101104 */
[----:B------:R-:W-:Y:S05]  /*04e0*/  @P0 BRA `(.L_x_126) ;  /* 0xfffffffc006c0947 */ /* 0x000fea000383ffff */
.L_x_122:
[----:B------:R-:W-:Y:S05]  /*04f0*/  BSYNC.RECONVERGENT B0 ;  /* 0x0000000000007941 */ /* 0x000fea0003800200 */
.L_x_121:
[----:B------:R-:W-:-:S13]  /*0500*/  ISETP.NE.AND P0, PT, R5, RZ, PT ;  /* 0x000000ff0500720c */ /* 0x000fda0003f05270 */
[----:B0-----:R-:W-:Y:S05]  /*0510*/  @!P0 EXIT ;  /* 0x000000000000894d */ /* 0x001fea0003800000 */
[----:B------:R-:W2:Y:S01]  /*0520*/  LDCU UR7, c[0x0][0x390] ;  /* 0x00007200ff0777ac */ /* 0x000ea20008000800 */
[----:B------:R-:W-:Y:S01]  /*0530*/  IMAD.HI R18, R5, 0x55555556, RZ ;  /* 0x5555555605127827 */ /* 0x000fe200078e02ff */
[----:B------:R-:W-:-:S04]  /*0540*/  PRMT R2, RZ, 0x7610, R2 ;  /* 0x00007610ff027816 */ /* 0x000fc80000000002 */
[----:B------:R-:W-:Y:S02]  /*0550*/  LEA.HI R18, R18, R18, RZ, 0x1 ;  /* 0x0000001212127211 */ /* 0x000fe400078f08ff */
[C---:B--2---:R-:W-:Y:S02]  /*0560*/  ISETP.GE.AND P1, PT, R20.reuse, UR7, PT ;  /* 0x0000000714007c0c */ /* 0x044fe4000bf26270 */
[----:B------:R-:W-:Y:S01]  /*0570*/  ISETP.GE.AND P0, PT, R20, UR7, PT ;  /* 0x0000000714007c0c */ /* 0x000fe2000bf06270 */
[----:B------:R-:W-:-:S03]  /*0580*/  UMOV UR7, 0xffffffff ;  /* 0xffffffff00077882 */ /* 0x000fc60000000000 */
[----:B------:R-:W-:Y:S09]  /*0590*/  BRA.DIV UR7, `(.L_x_127) ;  /* 0x0000001a07407947 */ /* 0x000ff2000b800000 */
[----:B------:R-:W-:-:S07]  /*05a0*/  VOTE.ANY R16, PT, !P0 ;  /* 0x0000000000107806 */ /* 0x000fce00040e0100 */
.L_x_193:
[----:B------:R-:W-:Y:S04]  /*05b0*/  BSSY B1, `(.L_x_128) ;  /* 0x000018a000017945 */ /* 0x000fe80003800000 */
[----:B------:R-:W-:Y:S05]  /*05c0*/  @P1 BRA `(.L_x_129) ;  /* 0x0000001800201947 */ /* 0x000fea0003800000 */
[----:B-1----:R-:W-:Y:S01]  /*05d0*/  IMAD R0, R18, -0x3, R5 ;  /* 0xfffffffd12007824 */ /* 0x002fe200078e0205 */
[----:B------:R-:W-:Y:S01]  /*05e0*/  BSSY B0, `(.L_x_130) ;  /* 0x000017d000007945 */ /* 0x000fe20003800000 */
[----:B0-----:R-:W-:Y:S02]  /*05f0*/  IMAD.MOV.U32 R21, RZ, RZ, R20 ;  /* 0x000000ffff157224 */ /* 0x001fe400078e0014 */
[----:B------:R-:W-:Y:S01]  /*0600*/  IMAD.IADD R24, R1, 0x1, R0 ;  /* 0x0000000101187824 */ /* 0x000fe200078e0200 */
[C---:B------:R-:W-:Y:S01]  /*0610*/  LOP3.LUT R19, R0.reuse, 0x7ffffffc, RZ, 0xc0, !PT ;  /* 0x7ffffffc00137812 */ /* 0x040fe200078ec0ff */
[C---:B------:R-:W-:Y:S01]  /*0620*/  VIADD R23, R0.reuse, 0xffffffff ;  /* 0xffffffff00177836 */ /* 0x040fe20000000000 */
[----:B------:R-:W-:-:S03]  /*0630*/  LOP3.LUT R22, R0, 0x3, RZ, 0xc0, !PT ;  /* 0x0000000300167812 */ /* 0x000fc600078ec0ff */
[----:B------:R-:W-:-:S07]  /*0640*/  IMAD.MOV R14, RZ, RZ, -R19 ;  /* 0x000000ffff0e7224 */ /* 0x000fce00078e0a13 */
.L_x_190:
[----:B0-----:R-:W-:-:S05]  /*0650*/  IMAD.WIDE.U32 R8, R21, 0x4, R10 ;  /* 0x0000000415087825 */ /* 0x001fca00078e000a */
[----:B------:R0:W5:Y:S04]  /*0660*/  LDG.E.S8 R17, desc[UR4][R8.64] ;  /* 0x0000000408117981 */ /* 0x000168000c1e1300 */
[----:B------:R0:W5:Y:S04]  /*0670*/  LDG.E.S8 R15, desc[UR4][R8.64+0x1] ;  /* 0x00000104080f7981 */ /* 0x000168000c1e1300 */
[----:B------:R0:W5:Y:S04]  /*0680*/  LDG.E.S8 R7, desc[UR4][R8.64+0x2] ;  /* 0x0000020408077981 */ /* 0x000168000c1e1300 */
[----:B------:R0:W5:Y:S01]  /*0690*/  LDG.E.U8 R25, desc[UR4][R8.64+0x3] ;  /* 0x0000030408197981 */ /* 0x000162000c1e1100 */
[----:B------:R-:W-:-:S13]  /*06a0*/  LOP3.LUT P0, RZ, R2, 0xff, RZ, 0xc0, !PT ;  /* 0x000000ff02ff7812 */ /* 0x000fda000780c0ff */
[----:B0-----:R-:W-:Y:S05]  /*06b0*/  @P0 BRA `(.L_x_131) ;  /* 0x00000000007c0947 */ /* 0x001fea0003800000 */
[----:B------:R-:W0:Y:S01]  /*06c0*/  REDUX.OR UR7, R16 ;  /* 0x00000000100773c4 */ /* 0x000e220000004000 */
[----:B------:R-:W-:Y:S02]  /*06d0*/  R2UR P1, URZ, R16 ;  /* 0x0000000010ff72ca */ /* 0x000fe40000020000 */
[----:B-----5:R-:W-:-:S04]  /*06e0*/  LOP3.LUT R2, R25, 0x38, RZ, 0xc0, !PT ;  /* 0x0000003819027812 */ /* 0x020fc800078ec0ff */
[----:B------:R-:W-:-:S07]  /*06f0*/  ISETP.NE.AND P0, PT, R2, 0x38, PT ;  /* 0x000000380200780c */ /* 0x000fce0003f05270 */
[----:B0-----:R-:W-:Y:S06]  /*0700*/  @!P1 BRA.DIV UR7, `(.L_x_132) ;  /* 0x0000001a07089947 */ /* 0x001fec000b800000 */
[----:B------:R-:W-:-:S07]  /*0710*/  VOTE.ANY R3, PT, P0 ;  /* 0x0000000000037806 */ /* 0x000fce00000e0100 */
.L_x_196:
[----:B------:R-:W-:Y:S02]  /*0720*/  ISETP.NE.AND P0, PT, R3, RZ, PT ;  /* 0x000000ff0300720c */ /* 0x000fe40003f05270 */
[----:B------:R-:W-:-:S11]  /*0730*/  PRMT R2, RZ, 0x7610, R2 ;  /* 0x00007610ff027816 */ /* 0x000fd60000000002 */
[----:B------:R-:W-:Y:S05]  /*0740*/  @!P0 BRA `(.L_x_133) ;  /* 0x0000001400748947 */ /* 0x000fea0003800000 */
[----:B------:R-:W0:Y:S01]  /*0750*/  BREV R5, R3 ;  /* 0x0000000300057301 */ /* 0x000e220000000000 */
[----:B------:R-:W-:Y:S01]  /*0760*/  IMAD.U32 R4, R7, 0x10000, RZ ;  /* 0x0001000007047824 */ /* 0x000fe200078e00ff */
[----:B------:R-:W-:Y:S01]  /*0770*/  LOP3.LUT R2, R25, 0xffff, RZ, 0xc0, !PT ;  /* 0x0000ffff19027812 */ /* 0x000fe200078ec0ff */
[----:B------:R-:W-:Y:S05]  /*0780*/  WARPSYNC R16 ;  /* 0x0000000010007348 */ /* 0x000fea0003800000 */
[----:B------:R-:W-:Y:S02]  /*0790*/  LOP3.LUT R29, R4, 0xff0000, RZ, 0xc0, !PT ;  /* 0x00ff0000041d7812 */ /* 0x000fe400078ec0ff */
[----:B------:R-:W-:-:S03]  /*07a0*/  LOP3.LUT R4, R15, 0xff, RZ, 0xc0, !PT ;  /* 0x000000ff0f047812 */ /* 0x000fc600078ec0ff */
[----:B------:R-:W-:Y:S01]  /*07b0*/  IMAD R2, R2, 0x1000000, R29 ;  /* 0x0100000002027824 */ /* 0x000fe200078e021d */
[----:B------:R-:W-:Y:S01]  /*07c0*/  LOP3.LUT R29, R17, 0xff, RZ, 0xc0, !PT ;  /* 0x000000ff111d7812 */ /* 0x000fe200078ec0ff */
[----:B0-----:R-:W0:Y:S02]  /*07d0*/  FLO.U32.SH R27, R5 ;  /* 0x00000005001b7300 */ /* 0x001e2400000e0400 */
[----:B------:R-:W-:-:S04]  /*07e0*/  IMAD R2, R4, 0x100, R2 ;  /* 0x0000010004027824 */ /* 0x000fc800078e0202 */
[----:B------:R-:W-:-:S06]  /*07f0*/  IMAD.IADD R2, R2, 0x1, R29 ;  /* 0x0000000102027824 */ /* 0x000fcc00078e021d */
[----:B0-----:R-:W0:Y:S02]  /*0800*/  SHFL.IDX PT, R2, R2, R27, 0x1f ;  /* 0x00001f1b02027589 */ /* 0x001e2400000e0000 */
[--C-:B0-----:R-:W-:Y:S02]  /*0810*/  SHF.R.U32.HI R4, RZ, 0x8, R2.reuse ;  /* 0x00000008ff047819 */ /* 0x101fe40000011602 */
[----:B------:R0:W-:Y:S01]  /*0820*/  STL.U8 [R1], R2 ;  /* 0x0000000201007387 */ /* 0x0001e20000100000 */
[--C-:B------:R-:W-:Y:S02]  /*0830*/  SHF.R.U32.HI R6, RZ, 0x10, R2.reuse ;  /* 0x00000010ff067819 */ /* 0x100fe40000011602 */
[----:B------:R-:W-:Y:S01]  /*0840*/  SHF.R.U32.HI R3, RZ, 0x18, R2 ;  /* 0x00000018ff037819 */ /* 0x000fe20000011602 */
[----:B------:R0:W-:Y:S03]  /*0850*/  STL.U8 [R1+0x1], R4 ;  /* 0x0000010401007387 */ /* 0x0001e60000100000 */
[----:B------:R-:W-:Y:S01]  /*0860*/  SHF.R.U32.HI R5, RZ, R0, R3 ;  /* 0x00000000ff057219 */ /* 0x000fe20000011603 */
[----:B------:R0:W-:Y:S03]  /*0870*/  STL.U8 [R1+0x2], R6 ;  /* 0x0000020601007387 */ /* 0x0001e60000100000 */
[----:B------:R-:W-:Y:S01]  /*0880*/  LOP3.LUT P0, RZ, R5, 0x8, RZ, 0xc0, !PT ;  /* 0x0000000805ff7812 */ /* 0x000fe2000780c0ff */
[----:B------:R0:W-:-:S12]  /*0890*/  STL.U8 [R1+0x3], R3 ;  /* 0x0000030301007387 */ /* 0x0001d80000100000 */
[----:B0-----:R-:W-:Y:S05]  /*08a0*/  @!P0 BRA `(.L_x_134) ;  /* 0x0000001400588947 */ /* 0x001fea0003800000 */
.L_x_131:
        /* <DEDUP_REMOVED lines=8> */
[----:B------:R-:W-:Y:S01]  /*0930*/  BSSY.RECONVERGENT B2, `(.L_x_139) ;  /* 0x000002f000027945 */ /* 0x000fe20003800200 */
[----:B------:R-:W-:Y:S02]  /*0940*/  VIADD R2, R1, 0x3 ;  /* 0x0000000301027836 */ /* 0x000fe40000000000 */
[----:B------:R-:W-:-:S07]  /*0950*/  IMAD.MOV.U32 R4, RZ, RZ, R14 ;  /* 0x000000ffff047224 */ /* 0x000fce00078e000e */
.L_x_148:
[----:B-----5:R-:W-:Y:S01]  /*0960*/  LOP3.LUT P0, RZ, R25, 0x8, RZ, 0xc0, !PT ;  /* 0x0000000819ff7812 */ /* 0x020fe2000780c0ff */
[----:B------:R-:W-:-:S12]  /*0970*/  BSSY.RECONVERGENT B5, `(.L_x_140) ;  /* 0x0000008000057945 */ /* 0x000fd80003800200 */
[----:B------:R-:W-:Y:S05]  /*0980*/  @P0 BRA `(.L_x_141) ;  /* 0x0000000000180947 */ /* 0x000fea0003800000 */
[----:B------:R-:W2:Y:S02]  /*0990*/  LDL.U8 R6, [R2+-0x3] ;  /* 0xfffffd0002067983 */ /* 0x000ea40000100000 */
[----:B--2---:R-:W-:-:S13]  /*09a0*/  LOP3.LUT P0, RZ, R6, 0x7f, R17, 0x48, !PT ;  /* 0x0000007f06ff7812 */ /* 0x004fda0007804811 */
[----:B------:R-:W-:-:S04]  /*09b0*/  @!P0 LOP3.LUT R5, R6, 0x80, RZ, 0xc0, !PT ;  /* 0x0000008006058812 */ /* 0x000fc800078ec0ff */
[----:B------:R-:W-:-:S04]  /*09c0*/  @!P0 SHF.R.U32.HI R6, RZ, 0x7, R5 ;  /* 0x00000007ff068819 */ /* 0x000fc80000011605 */
[----:B------:R-:W-:-:S04]  /*09d0*/  @!P0 LOP3.LUT R6, R6, 0x8, R25, 0xfe, !PT ;  /* 0x0000000806068812 */ /* 0x000fc800078efe19 */
[----:B------:R-:W-:-:S07]  /*09e0*/  @!P0 PRMT R25, R6, 0x7610, R25 ;  /* 0x0000761006198816 */ /* 0x000fce0000000019 */
.L_x_141:
[----:B------:R-:W-:Y:S05]  /*09f0*/  BSYNC.RECONVERGENT B5 ;  /* 0x0000000000057941 */ /* 0x000fea0003800200 */
.L_x_140:
[----:B------:R-:W-:Y:S01]  /*0a00*/  LOP3.LUT P0, RZ, R25, 0x8, RZ, 0xc0, !PT ;  /* 0x0000000819ff7812 */ /* 0x000fe2000780c0ff */
[----:B------:R-:W-:Y:S01]  /*0a10*/  BSSY.RECONVERGENT B5, `(.L_x_142) ;  /* 0x0000009000057945 */ /* 0x000fe20003800200 */
[----:B------:R-:W-:-:S11]  /*0a20*/  VIADD R4, R4, 0x4 ;  /* 0x0000000404047836 */ /* 0x000fd60000000000 */
[----:B------:R-:W-:Y:S05]  /*0a30*/  @P0 BRA `(.L_x_143) ;  /* 0x0000000000180947 */ /* 0x000fea0003800000 */
[----:B------:R-:W2:Y:S02]  /*0a40*/  LDL.U8 R6, [R2+-0x2] ;  /* 0xfffffe0002067983 */ /* 0x000ea40000100000 */
[----:B--2---:R-:W-:-:S13]  /*0a50*/  LOP3.LUT P0, RZ, R6, 0x7f, R17, 0x48, !PT ;  /* 0x0000007f06ff7812 */ /* 0x004fda0007804811 */
[----:B------:R-:W-:-:S04]  /*0a60*/  @!P0 LOP3.LUT R5, R6, 0x80, RZ, 0xc0, !PT ;  /* 0x0000008006058812 */ /* 0x000fc800078ec0ff */
[----:B------:R-:W-:-:S04]  /*0a70*/  @!P0 SHF.R.U32.HI R6, RZ, 0x7, R5 ;  /* 0x00000007ff068819 */ /* 0x000fc80000011605 */
[----:B------:R-:W-:-:S04]  /*0a80*/  @!P0 LOP3.LUT R6, R6, 0x8, R25, 0xfe, !PT ;  /* 0x0000000806068812 */ /* 0x000fc800078efe19 */
[----:B------:R-:W-:-:S07]  /*0a90*/  @!P0 PRMT R25, R6, 0x7610, R25 ;  /* 0x0000761006198816 */ /* 0x000fce0000000019 */
.L_x_143:
[----:B------:R-:W-:Y:S05]  /*0aa0*/  BSYNC.RECONVERGENT B5 ;  /* 0x0000000000057941 */ /* 0x000fea0003800200 */
.L_x_142:
[----:B------:R-:W-:Y:S01]  /*0ab0*/  LOP3.LUT P2, RZ, R25, 0x8, RZ, 0xc0, !PT ;  /* 0x0000000819ff7812 */ /* 0x000fe2000784c0ff */
[----:B------:R-:W-:Y:S01]  /*0ac0*/  BSSY.RECONVERGENT B5, `(.L_x_144) ;  /* 0x0000009000057945 */ /* 0x000fe20003800200 */
[----:B------:R-:W-:-:S11]  /*0ad0*/  ISETP.NE.AND P0, PT, R4, RZ, PT ;  /* 0x000000ff0400720c */ /* 0x000fd60003f05270 */
[----:B------:R-:W-:Y:S05]  /*0ae0*/  @P2 BRA `(.L_x_145) ;  /* 0x0000000000182947 */ /* 0x000fea0003800000 */
[----:B------:R-:W2:Y:S02]  /*0af0*/  LDL.U8 R6, [R2+-0x1] ;  /* 0xffffff0002067983 */ /* 0x000ea40000100000 */
[----:B--2---:R-:W-:-:S13]  /*0b00*/  LOP3.LUT P2, RZ, R6, 0x7f, R17, 0x48, !PT ;  /* 0x0000007f06ff7812 */ /* 0x004fda0007844811 */
[----:B------:R-:W-:-:S04]  /*0b10*/  @!P2 LOP3.LUT R5, R6, 0x80, RZ, 0xc0, !PT ;  /* 0x000000800605a812 */ /* 0x000fc800078ec0ff */
[----:B------:R-:W-:-:S04]  /*0b20*/  @!P2 SHF.R.U32.HI R6, RZ, 0x7, R5 ;  /* 0x00000007ff06a819 */ /* 0x000fc80000011605 */
[----:B------:R-:W-:-:S04]  /*0b30*/  @!P2 LOP3.LUT R6, R6, 0x8, R25, 0xfe, !PT ;  /* 0x000000080606a812 */ /* 0x000fc800078efe19 */
[----:B------:R-:W-:-:S07]  /*0b40*/  @!P2 PRMT R25, R6, 0x7610, R25 ;  /* 0x000076100619a816 */ /* 0x000fce0000000019 */
.L_x_145:
[----:B------:R-:W-:Y:S05]  /*0b50*/  BSYNC.RECONVERGENT B5 ;  /* 0x0000000000057941 */ /* 0x000fea0003800200 */
.L_x_144:
[----:B------:R-:W-:Y:S01]  /*0b60*/  LOP3.LUT P2, RZ, R25, 0x8, RZ, 0xc0, !PT ;  /* 0x0000000819ff7812 */ /* 0x000fe2000784c0ff */
[----:B------:R-:W-:-:S12]  /*0b70*/  BSSY.RECONVERGENT B5, `(.L_x_146) ;  /* 0x0000008000057945 */ /* 0x000fd80003800200 */
[----:B------:R-:W-:Y:S05]  /*0b80*/  @P2 BRA `(.L_x_147) ;  /* 0x0000000000182947 */ /* 0x000fea0003800000 */
[----:B------:R-:W2:Y:S02]  /*0b90*/  LDL.U8 R6, [R2] ;  /* 0x0000000002067983 */ /* 0x000ea40000100000 */
[----:B--2---:R-:W-:-:S13]  /*0ba0*/  LOP3.LUT P2, RZ, R6, 0x7f, R17, 0x48, !PT ;  /* 0x0000007f06ff7812 */ /* 0x004fda0007844811 */
[----:B------:R-:W-:-:S04]  /*0bb0*/  @!P2 LOP3.LUT R5, R6, 0x80, RZ, 0xc0, !PT ;  /* 0x000000800605a812 */ /* 0x000fc800078ec0ff */
[----:B------:R-:W-:-:S04]  /*0bc0*/  @!P2 SHF.R.U32.HI R6, RZ, 0x7, R5 ;  /* 0x00000007ff06a819 */ /* 0x000fc80000011605 */
[----:B------:R-:W-:-:S04]  /*0bd0*/  @!P2 LOP3.LUT R6, R6, 0x8, R25, 0xfe, !PT ;  /* 0x000000080606a812 */ /* 0x000fc800078efe19 */
[----:B------:R-:W-:-:S07]  /*0be0*/  @!P2 PRMT R25, R6, 0x7610, R25 ;  /* 0x000076100619a816 */ /* 0x000fce0000000019 */
.L_x_147:
[----:B------:R-:W-:Y:S05]  /*0bf0*/  BSYNC.RECONVERGENT B5 ;  /* 0x0000000000057941 */ /* 0x000fea0003800200 */
.L_x_146:
[----:B------:R-:W-:Y:S01]  /*0c00*/  VIADD R2, R2, 0x4 ;  /* 0x0000000402027836 */ /* 0x000fe20000000000 */
[----:B------:R-:W-:Y:S06]  /*0c10*/  @P0 BRA `(.L_x_148) ;  /* 0xfffffffc00500947 */ /* 0x000fec000383ffff */
[----:B------:R-:W-:Y:S05]  /*0c20*/  BSYNC.RECONVERGENT B2 ;  /* 0x0000000000027941 */ /* 0x000fea0003800200 */
.L_x_139:
[----:B------:R-:W-:-:S07]  /*0c30*/  IMAD.MOV.U32 R2, RZ, RZ, R19 ;  /* 0x000000ffff027224 */ /* 0x000fce00078e0013 */
.L_x_138:
[----:B------:R-:W-:Y:S05]  /*0c40*/  BSYNC.RECONVERGENT B3 ;  /* 0x0000000000037941 */ /* 0x000fea0003800200 */
.L_x_137:
[----:B------:R-:W-:-:S13]  /*0c50*/  ISETP.NE.AND P0, PT, R22, RZ, PT ;  /* 0x000000ff1600720c */ /* 0x000fda0003f05270 */
[----:B------:R-:W-:Y:S05]  /*0c60*/  @!P0 BRA `(.L_x_136) ;  /* 0x00000000008c8947 */ /* 0x000fea0003800000 */
[----:B-----5:R-:W-:Y:S01]  /*0c70*/  LOP3.LUT P2, RZ, R25, 0x8, RZ, 0xc0, !PT ;  /* 0x0000000819ff7812 */ /* 0x020fe2000784c0ff */
[----:B------:R-:W-:Y:S01]  /*0c80*/  BSSY.RECONVERGENT B2, `(.L_x_149) ;  /* 0x000000a000027945 */ /* 0x000fe20003800200 */
[----:B------:R-:W-:Y:S01]  /*0c90*/  ISETP.NE.AND P0, PT, R22, 0x1, PT ;  /* 0x000000011600780c */ /* 0x000fe20003f05270 */
[----:B------:R-:W-:-:S10]  /*0ca0*/  IMAD.IADD R2, R1, 0x1, R2 ;  /* 0x0000000101027824 */ /* 0x000fd400078e0202 */
[----:B------:R-:W-:Y:S05]  /*0cb0*/  @P2 BRA `(.L_x_150) ;  /* 0x0000000000182947 */ /* 0x000fea0003800000 */
[----:B------:R-:W2:Y:S02]  /*0cc0*/  LDL.U8 R4, [R2] ;  /* 0x0000000002047983 */ /* 0x000ea40000100000 */
[----:B--2---:R-:W-:-:S13]  /*0cd0*/  LOP3.LUT P2, RZ, R4, 0x7f, R17, 0x48, !PT ;  /* 0x0000007f04ff7812 */ /* 0x004fda0007844811 */
[----:B------:R-:W-:-:S04]  /*0ce0*/  @!P2 LOP3.LUT R4, R4, 0x80, RZ, 0xc0, !PT ;  /* 0x000000800404a812 */ /* 0x000fc800078ec0ff */
[----:B------:R-:W-:-:S04]  /*0cf0*/  @!P2 SHF.R.U32.HI R4, RZ, 0x7, R4 ;  /* 0x00000007ff04a819 */ /* 0x000fc80000011604 */
[----:B------:R-:W-:-:S04]  /*0d00*/  @!P2 LOP3.LUT R4, R4, 0x8, R25, 0xfe, !PT ;  /* 0x000000080404a812 */ /* 0x000fc800078efe19 */
[----:B------:R-:W-:-:S07]  /*0d10*/  @!P2 PRMT R25, R4, 0x7610, R25 ;  /* 0x000076100419a816 */ /* 0x000fce0000000019 */
.L_x_150:
[----:B------:R-:W-:Y:S05]  /*0d20*/  BSYNC.RECONVERGENT B2 ;  /* 0x0000000000027941 */ /* 0x000fea0003800200 */
.L_x_149:
[----:B------:R-:W-:Y:S05]  /*0d30*/  @!P0 BRA `(.L_x_136) ;  /* 0x0000000000588947 */ /* 0x000fea0003800000 */
[----:B------:R-:W-:Y:S01]  /*0d40*/  LOP3.LUT P0, RZ, R25, 0x8, RZ, 0xc0, !PT ;  /* 0x0000000819ff7812 */ /* 0x000fe2000780c0ff */
[----:B------:R-:W-:-:S12]  /*0d50*/  BSSY.RECONVERGENT B2, `(.L_x_151) ;  /* 0x0000008000027945 */ /* 0x000fd80003800200 */
[----:B------:R-:W-:Y:S05]  /*0d60*/  @P0 BRA `(.L_x_152) ;  /* 0x0000000000180947 */ /* 0x000fea0003800000 */
[----:B------:R-:W2:Y:S02]  /*0d70*/  LDL.U8 R4, [R2+0x1] ;  /* 0x0000010002047983 */ /* 0x000ea40000100000 */
[----:B--2---:R-:W-:-:S13]  /*0d80*/  LOP3.LUT P0, RZ, R4, 0x7f, R17, 0x48, !PT ;  /* 0x0000007f04ff7812 */ /* 0x004fda0007804811 */
[----:B------:R-:W-:-:S04]  /*0d90*/  @!P0 LOP3.LUT R4, R4, 0x80, RZ, 0xc0, !PT ;  /* 0x0000008004048812 */ /* 0x000fc800078ec0ff */
[----:B------:R-:W-:-:S04]  /*0da0*/  @!P0 SHF.R.U32.HI R4, RZ, 0x7, R4 ;  /* 0x00000007ff048819 */ /* 0x000fc80000011604 */
[----:B------:R-:W-:-:S04]  /*0db0*/  @!P0 LOP3.LUT R4, R4, 0x8, R25, 0xfe, !PT ;  /* 0x0000000804048812 */ /* 0x000fc800078efe19 */
[----:B------:R-:W-:-:S07]  /*0dc0*/  @!P0 PRMT R25, R4, 0x7610, R25 ;  /* 0x0000761004198816 */ /* 0x000fce0000000019 */
.L_x_152:
[----:B------:R-:W-:Y:S05]  /*0dd0*/  BSYNC.RECONVERGENT B2 ;  /* 0x0000000000027941 */ /* 0x000fea0003800200 */
.L_x_151:
        /* <DEDUP_REMOVED lines=8> */
[----:B------:R-:W-:-:S04]  /*0e60*/  @!P0 LOP3.LUT R4, R2, 0x80, RZ, 0xc0, !PT ;  /* 0x0000008002048812 */ /* 0x000fc800078ec0ff */
[----:B------:R-:W-:-:S04]  /*0e70*/  @!P0 SHF.R.U32.HI R4, RZ, 0x7, R4 ;  /* 0x00000007ff048819 */ /* 0x000fc80000011604 */
[----:B------:R-:W-:-:S04]  /*0e80*/  @!P0 LOP3.LUT R4, R4, 0x8, R25, 0xfe, !PT ;  /* 0x0000000804048812 */ /* 0x000fc800078efe19 */
[----:B------:R-:W-:-:S07]  /*0e90*/  @!P0 PRMT R25, R4, 0x7610, R25 ;  /* 0x0000761004198816 */ /* 0x000fce0000000019 */
.L_x_136:
[----:B------:R-:W-:Y:S05]  /*0ea0*/  BSYNC.RECONVERGENT B4 ;  /* 0x0000000000047941 */ /* 0x000fea0003800200 */
.L_x_135:
        /* <DEDUP_REMOVED lines=16> */
.L_x_166:
        /* <DEDUP_REMOVED lines=11> */
.L_x_159:
[----:B------:R-:W-:Y:S05]  /*1060*/  BSYNC.RECONVERGENT B5 ;  /* 0x0000000000057941 */ /* 0x000fea0003800200 */
.L_x_158:
        /* <DEDUP_REMOVED lines=11> */
.L_x_161:
[----:B------:R-:W-:Y:S05]  /*1120*/  BSYNC.RECONVERGENT B5 ;  /* 0x0000000000057941 */ /* 0x000fea0003800200 */
.L_x_160:
        /* <DEDUP_REMOVED lines=11> */
.L_x_163:
[----:B------:R-:W-:Y:S05]  /*11e0*/  BSYNC.RECONVERGENT B5 ;  /* 0x0000000000057941 */ /* 0x000fea0003800200 */
.L_x_162:
        /* <DEDUP_REMOVED lines=10> */
.L_x_165:
[----:B------:R-:W-:Y:S05]  /*1290*/  BSYNC.RECONVERGENT B5 ;  /* 0x0000000000057941 */ /* 0x000fea0003800200 */
.L_x_164:
[----:B------:R-:W-:Y:S05]  /*12a0*/  @P0 BRA `(.L_x_166) ;  /* 0xfffffffc00400947 */ /* 0x000fea000383ffff */
[----:B------:R-:W-:Y:S05]  /*12b0*/  BSYNC.RECONVERGENT B2 ;  /* 0x0000000000027941 */ /* 0x000fea0003800200 */
.L_x_157:
[----:B------:R-:W-:-:S07]  /*12c0*/  IMAD.MOV.U32 R2, RZ, RZ, R19 ;  /* 0x000000ffff027224 */ /* 0x000fce00078e0013 */
.L_x_156:
[----:B------:R-:W-:Y:S05]  /*12d0*/  BSYNC.RECONVERGENT B3 ;  /* 0x0000000000037941 */ /* 0x000fea0003800200 */
.L_x_155:
        /* <DEDUP_REMOVED lines=14> */
.L_x_168:
[----:B------:R-:W-:Y:S05]  /*13c0*/  BSYNC.RECONVERGENT B2 ;  /* 0x0000000000027941 */ /* 0x000fea0003800200 */
.L_x_167:
        /* <DEDUP_REMOVED lines=11> */
.L_x_170:
[----:B------:R-:W-:Y:S05]  /*1480*/  BSYNC.RECONVERGENT B2 ;  /* 0x0000000000027941 */ /* 0x000fea0003800200 */
.L_x_169:
        /* <DEDUP_REMOVED lines=13> */
.L_x_154:
[----:B------:R-:W-:Y:S05]  /*1560*/  BSYNC.RECONVERGENT B4 ;  /* 0x0000000000047941 */ /* 0x000fea0003800200 */
.L_x_153:
        /* <DEDUP_REMOVED lines=15> */
.L_x_183:
        /* <DEDUP_REMOVED lines=11> */
.L_x_176:
[----:B------:R-:W-:Y:S05]  /*1710*/  BSYNC.RECONVERGENT B4 ;  /* 0x0000000000047941 */ /* 0x000fea0003800200 */
.L_x_175:
        /* <DEDUP_REMOVED lines=11> */
.L_x_178:
[----:B------:R-:W-:Y:S05]  /*17d0*/  BSYNC.RECONVERGENT B4 ;  /* 0x0000000000047941 */ /* 0x000fea0003800200 */
.L_x_177:
        /* <DEDUP_REMOVED lines=11> */
.L_x_180:
[----:B------:R-:W-:Y:S05]  /*1890*/  BSYNC.RECONVERGENT B4 ;  /* 0x0000000000047941 */ /* 0x000fea0003800200 */
.L_x_179:
        /* <DEDUP_REMOVED lines=10> */
.L_x_182:
[----:B------:R-:W-:Y:S05]  /*1940*/  BSYNC.RECONVERGENT B4 ;  /* 0x0000000000047941 */ /* 0x000fea0003800200 */
.L_x_181:
[----:B------:R-:W-:Y:S05]  /*1950*/  @P0 BRA `(.L_x_183) ;  /* 0xfffffffc00400947 */ /* 0x000fea000383ffff */
[----:B------:R-:W-:Y:S05]  /*1960*/  BSYNC.RECONVERGENT B2 ;  /* 0x0000000000027941 */ /* 0x000fea0003800200 */
.L_x_174:
[----:B------:R-:W-:-:S07]  /*1970*/  IMAD.MOV.U32 R2, RZ, RZ, R19 ;  /* 0x000000ffff027224 */ /* 0x000fce00078e0013 */
.L_x_173:
[----:B------:R-:W-:Y:S05]  /*1980*/  BSYNC.RECONVERGENT B3 ;  /* 0x0000000000037941 */ /* 0x000fea0003800200 */
.L_x_172:
        /* <DEDUP_REMOVED lines=14> */
.L_x_185:
[----:B------:R-:W-:Y:S05]  /*1a70*/  BSYNC.RECONVERGENT B2 ;  /* 0x0000000000027941 */ /* 0x000fea0003800200 */
.L_x_184:
        /* <DEDUP_REMOVED lines=11> */
.L_x_187:
[----:B------:R-:W-:Y:S05]  /*1b30*/  BSYNC.RECONVERGENT B2 ;  /* 0x0000000000027941 */ /* 0x000fea0003800200 */
.L_x_186:
        /* <DEDUP_REMOVED lines=13> */
.L_x_171:
        /* <DEDUP_REMOVED lines=12> */
[----:B------:R0:W-:Y:S01]  /*1cd0*/  STG.E.U8 desc[UR4][R8.64], R17 ;  /* 0x0000001108007986 */ /* 0x0001e2000c101104 */
[----:B------:R-:W-:-:S03]  /*1ce0*/  IMAD.MOV.U32 R2, RZ, RZ, 0x1 ;  /* 0x00000001ff027424 */ /* 0x000fc600078e00ff */
[----:B------:R0:W-:Y:S04]  /*1cf0*/  STG.E.U8 desc[UR4][R8.64+0x1], R15 ;  /* 0x0000010f08007986 */ /* 0x0001e8000c101104 */
[----:B------:R0:W-:Y:S04]  /*1d00*/  STG.E.U8 desc[UR4][R8.64+0x2], R7 ;  /* 0x0000020708007986 */ /* 0x0001e8000c101104 */
[----:B------:R0:W-:Y:S02]  /*1d10*/  STG.E.U8 desc[UR4][R8.64+0x3], R3 ;  /* 0x0000030308007986 */ /* 0x0001e4000c101104 */
.L_x_133:
[----:B------:R-:W1:Y:S01]  /*1d20*/  REDUX.OR UR8, R16 ;  /* 0x00000000100873c4 */ /* 0x000e620000004000 */
[----:B------:R-:W2:Y:S01]  /*1d30*/  LDCU UR7, c[0x0][0x390] ;  /* 0x00007200ff0777ac */ /* 0x000ea20008000800 */
[----:B------:R-:W-:Y:S01]  /*1d40*/  R2UR P2, URZ, R16 ;  /* 0x0000000010ff72ca */ /* 0x000fe20000040000 */
[----:B------:R-:W-:-:S05]  /*1d50*/  VIADD R21, R21, 0x20 ;  /* 0x0000002015157836 */ /* 0x000fca0000000000 */
[C---:B--2---:R-:W-:Y:S02]  /*1d60*/  ISETP.GE.AND P1, PT, R21.reuse, UR7, PT ;  /* 0x0000000715007c0c */ /* 0x044fe4000bf26270 */
[----:B------:R-:W-:-:S05]  /*1d70*/  ISETP.GE.AND P0, PT, R21, UR7, PT ;  /* 0x0000000715007c0c */ /* 0x000fca000bf06270 */
[----:B-1----:R-:W-:Y:S08]  /*1d80*/  @!P2 BRA.DIV UR8, `(.L_x_189) ;  /* 0x000000020880a947 */ /* 0x002ff0000b800000 */
[----:B------:R-:W-:-:S07]  /*1d90*/  VOTE.ANY R16, PT, !P0 ;  /* 0x0000000000107806 */ /* 0x000fce00040e0100 */
.L_x_199:
[----:B------:R-:W-:Y:S05]  /*1da0*/  @!P1 BRA `(.L_x_190) ;  /* 0xffffffe800289947 */ /* 0x000fea000383ffff */
[----:B------:R-:W-:Y:S05]  /*1db0*/  BSYNC B0 ;  /* 0x0000000000007941 */ /* 0x000fea0003800000 */
.L_x_130:
[----:B------:R-:W-:Y:S05]  /*1dc0*/  BRA `(.L_x_129) ;  /* 0x0000000000207947 */ /* 0x000fea0003800000 */
.L_x_188:
[----:B------:R-:W-:-:S13]  /*1dd0*/  ISETP.NE.AND P0, PT, R20, RZ, PT ;  /* 0x000000ff1400720c */ /* 0x000fda0003f05270 */
[----:B------:R-:W-:Y:S05]  /*1de0*/  @P0 EXIT ;  /* 0x000000000000094d */ /* 0x000fea0003800000 */
[----:B------:R-:W-:Y:S01]  /*1df0*/  STG.E desc[UR4][R12.64], RZ ;  /* 0x000000ff0c007986 */ /* 0x000fe2000c101904 */
[----:B------:R-:W-:Y:S05]  /*1e00*/  EXIT ;  /* 0x000000000000794d */ /* 0x000fea0003800000 */
.L_x_134:
[----:B------:R-:W-:-:S13]  /*1e10*/  ISETP.NE.AND P0, PT, R20, RZ, PT ;  /* 0x000000ff1400720c */ /* 0x000fda0003f05270 */
[----:B------:R-:W-:Y:S05]  /*1e20*/  @P0 EXIT ;  /* 0x000000000000094d */ /* 0x000fea0003800000 */
[----:B------:R-:W-:Y:S01]  /*1e30*/  STG.E desc[UR4][R12.64], RZ ;  /* 0x000000ff0c007986 */ /* 0x000fe2000c101904 */
[----:B------:R-:W-:Y:S05]  /*1e40*/  EXIT ;  /* 0x000000000000794d */ /* 0x000fea0003800000 */
.L_x_129:
[----:B------:R-:W-:Y:S05]  /*1e50*/  BSYNC B1 ;  /* 0x0000000000017941 */ /* 0x000fea0003800000 */
.L_x_128:
[----:B------:R-:W-:Y:S01]  /*1e60*/  LOP3.LUT P0, RZ, R2, 0xff, RZ, 0xc0, !PT ;  /* 0x000000ff02ff7812 */ /* 0x000fe2000780c0ff */
[----:B------:R-:W-:-:S12]  /*1e70*/  IMAD.MOV.U32 R5, RZ, RZ, R18 ;  /* 0x000000ffff057224 */ /* 0x000fd800078e0012 */
[----:B------:R-:W-:Y:S05]  /*1e80*/  @P0 BRA `(.L_x_121) ;  /* 0xffffffe4009c0947 */ /* 0x000fea000383ffff */
[----:B------:R-:W-:Y:S05]  /*1e90*/  EXIT ;  /* 0x000000000000794d */ /* 0x000fea0003800000 */
.L_x_127:
[----:B------:R-:W-:Y:S01]  /*1ea0*/  BSSY B0, `(.L_x_191) ;  /* 0x0000006000007945 */ /* 0x000fe20003800000 */
[----:B------:R-:W-:Y:S01]  /*1eb0*/  PLOP3.LUT P0, PT, P0, PT, PT, 0x8, 0x80 ;  /* 0x000000000080781c */ /* 0x000fe2000070e170 */
[----:B------:R-:W-:-:S12]  /*1ec0*/  IMAD.MOV.U32 R16, RZ, RZ, -0x1 ;  /* 0xffffffffff107424 */ /* 0x000fd800078e00ff */
[----:B01----:R-:W-:Y:S05]  /*1ed0*/  WARPSYNC.COLLECTIVE R16, `(.L_x_192) ;  /* 0x0000000010087348 */ /* 0x003fea0003c00000 */
[----:B------:R-:W-:Y:S01]  /*1ee0*/  VOTE.ANY R3, PT, P0 ;  /* 0x0000000000037806 */ /* 0x000fe200000e0100 */
[----:B01----:R-:W-:Y:S06]  /*1ef0*/  ENDCOLLECTIVE ;  /* 0x000000000000791b */ /* 0x003fec0003800000 */
.L_x_192:
[----:B------:R-:W-:Y:S05]  /*1f00*/  BSYNC B0 ;  /* 0x0000000000007941 */ /* 0x000fea0003800000 */
.L_x_191:
[----:B------:R-:W-:Y:S01]  /*1f10*/  IMAD.MOV.U32 R16, RZ, RZ, R3 ;  /* 0x000000ffff107224 */ /* 0x000fe200078e0003 */
[----:B------:R-:W-:Y:S06]  /*1f20*/  BRA `(.L_x_193) ;  /* 0xffffffe400a07947 */ /* 0x000fec000383ffff */
.L_x_132:
[----:B------:R-:W-:Y:S01]  /*1f30*/  BSSY B2, `(.L_x_194) ;  /* 0x0000004000027945 */ /* 0x000fe20003800000 */
[----:B------:R-:W-:Y:S05]  /*1f40*/  WARPSYNC.COLLECTIVE R16, `(.L_x_195) ;  /* 0x0000000010087348 */ /* 0x000fea0003c00000 */
[----:B------:R-:W-:Y:S01]  /*1f50*/  VOTE.ANY R3, PT, P0 ;  /* 0x0000000000037806 */ /* 0x000fe200000e0100 */
[----:B------:R-:W-:Y:S06]  /*1f60*/  ENDCOLLECTIVE ;  /* 0x000000000000791b */ /* 0x000fec0003800000 */
.L_x_195:
[----:B------:R-:W-:Y:S05]  /*1f70*/  BSYNC B2 ;  /* 0x0000000000027941 */ /* 0x000fea0003800000 */
.L_x_194:
[----:B------:R-:W-:Y:S05]  /*1f80*/  BRA `(.L_x_196) ;  /* 0xffffffe400e47947 */ /* 0x000fea000383ffff */
.L_x_189:
[----:B------:R-:W-:Y:S01]  /*1f90*/  BSSY B2, `(.L_x_197) ;  /* 0x0000005000027945 */ /* 0x000fe20003800000 */
[----:B------:R-:W-:-:S13]  /*1fa0*/  PLOP3.LUT P0, PT, P0, PT, PT, 0x8, 0x80 ;  /* 0x000000000080781c */ /* 0x000fda000070e170 */
[----:B0-----:R-:W-:Y:S05]  /*1fb0*/  WARPSYNC.COLLECTIVE R16, `(.L_x_198) ;  /* 0x0000000010087348 */ /* 0x001fea0003c00000 */
[----:B0-----:R-:W-:Y:S01]  /*1fc0*/  VOTE.ANY R3, PT, P0 ;  /* 0x0000000000037806 */ /* 0x001fe200000e0100 */
[----:B------:R-:W-:Y:S06]  /*1fd0*/  ENDCOLLECTIVE ;  /* 0x000000000000791b */ /* 0x000fec0003800000 */
.L_x_198:
[----:B------:R-:W-:Y:S05]  /*1fe0*/  BSYNC B2 ;  /* 0x0000000000027941 */ /* 0x000fea0003800000 */
.L_x_197:
[----:B------:R-:W-:Y:S01]  /*1ff0*/  IMAD.MOV.U32 R16, RZ, RZ, R3 ;  /* 0x000000ffff107224 */ /* 0x000fe200078e0003 */
[----:B------:R-:W-:Y:S06]  /*2000*/  BRA `(.L_x_199) ;  /* 0xfffffffc00647947 */ /* 0x000fec000383ffff */
.L_x_200:
        /* <DEDUP_REMOVED lines=15> */
.L_x_207:


//--------------------- .nv.shared.reserved.0     --------------------------
	.section	.nv.shared.reserved.0,"aw",@nobits
	.weak		__nv_reservedSMEM_offset_0_alias
	.size		__nv_reservedSMEM_offset_0_alias, 0, 64
	.other		__nv_reservedSMEM_offset_0_alias,@"STO_CUDA_RESERVED_SHARED STV_DEFAULT"
__nv_reservedSMEM_offset_0_alias:
	.zero		0
	.zero		64


//--------------------- .nv.global                --------------------------
	.section	.nv.global,"aw",@nobits
	.align	4
.nv.global:
	.type		valid_f,@object
	.size		valid_f,(id - valid_f)
valid_f:
	.zero		4
	.type		id,@object
	.size		id,(d_p - id)
id:
	.zero		4
	.type		d_p,@object
	.size		d_p,(formula_satisfied - d_p)
d_p:
	.zero		128
	.type		formula_satisfied,@object
	.size		formula_satisfied,(.L_3 - formula_satisfied)
	.other		formula_satisfied,@"STV_DEFAULT STO_CUDA_MANAGED"
formula_satisfied:
	.zero		1
.L_3:


//--------------------- .nv.shared._Z7scan_2dP6clausePiiiii --------------------------
	.section	.nv.shared._Z7scan_2dP6clausePiiiii,"aw",@nobits
	.sectionflags	@""
	.align	4
.nv.shared._Z7scan_2dP6clausePiiiii:
	.zero		1160


//--------------------- .nv.shared._Z12propagate_1dPjiii --------------------------
	.section	.nv.shared._Z12propagate_1dPjiii,"aw",@nobits
	.sectionflags	@""
	.align	4
.nv.shared._Z12propagate_1dPjiii:
	.zero		1028


//--------------------- .nv.shared._Z7scan_1dPjiii --------------------------
	.section	.nv.shared._Z7scan_1dPjiii,"aw",@nobits
	.sectionflags	@""
	.align	4
.nv.shared._Z7scan_1dPjiii:
	.zero		1160


//--------------------- .nv.constant0._Z10scatter_2dP6clauseS0_Pii --------------------------
	.section	.nv.constant0._Z10scatter_2dP6clauseS0_Pii,"a",@progbits
	.sectionflags	@""
	.align	4
.nv.constant0._Z10scatter_2dP6clauseS0_Pii:
	.zero		924


//--------------------- .nv.constant0._Z7scan_2dP6clausePiiiii --------------------------
	.section	.nv.constant0._Z7scan_2dP6clausePiiiii,"a",@progbits
	.sectionflags	@""
	.align	4
.nv.constant0._Z7scan_2dP6clausePiiiii:
	.zero		928


//--------------------- .nv.constant0._Z10scatter_1dP6clauseS0_Piii --------------------------
	.section	.nv.constant0._Z10scatter_1dP6clauseS0_Piii,"a",@progbits
	.sectionflags	@""
	.align	4
.nv.constant0._Z10scatter_1dP6clauseS0_Piii:
	.zero		928


//--------------------- .nv.constant0._Z12propagate_1dPjiii --------------------------
	.section	.nv.constant0._Z12propagate_1dPjiii,"a",@progbits
	.sectionflags	@""
	.align	4
.nv.constant0._Z12propagate_1dPjiii:
	.zero		916


//--------------------- .nv.constant0._Z7scan_1dPjiii --------------------------
	.section	.nv.constant0._Z7scan_1dPjiii,"a",@progbits
	.sectionflags	@""
	.align	4
.nv.constant0._Z7scan_1dPjiii:
	.zero		916


//--------------------- .nv.constant0._Z10sat_kernelP6clauseS0_Pjii --------------------------
	.section	.nv.constant0._Z10sat_kernelP6clauseS0_Pjii,"a",@progbits
	.sectionflags	@""
	.align	4
.nv.constant0._Z10sat_kernelP6clauseS0_Pjii:
	.zero		928


//--------------------- .nv.constant0._Z10preprocessP6clausePji --------------------------
	.section	.nv.constant0._Z10preprocessP6clausePji,"a",@progbits
	.sectionflags	@""
	.align	4
.nv.constant0._Z10preprocessP6clausePji:
	.zero		916


//--------------------- SYMBOLS --------------------------

	.type		.nv.reservedSmem.offset0,@object
	.size		.nv.reservedSmem.offset0,0x4
	.type		.nv.reservedSmem.cap,@object
	.size		.nv.reservedSmem.cap,0x4
